def attn_fwd(
    Q,
    K,
    V,
    Out,
    Lse,
    sm_scale,
    stride_qz,
    stride_qh,
    stride_qm,
    stride_qk,
    stride_kz,
    stride_kh,
    stride_kn,
    stride_kk,
    stride_vz,
    stride_vh,
    stride_vn,
    stride_vk,
    stride_oz,
    stride_oh,
    stride_om,
    stride_ok,
    seqlen_q,
    seqlen_k,
    BLOCK_M: tl.constexpr,
    BLOCK_N: tl.constexpr,
    HEAD_DIM: tl.constexpr,
    CAUSAL: tl.constexpr,
):
    start_m = tl.program_id(0)
    off_hz = tl.program_id(1)
    q_off = off_hz * stride_qh
    k_off = off_hz * stride_kh
    v_off = off_hz * stride_vh
    offs_m = start_m * BLOCK_M + tl.arange(0, BLOCK_M)
    offs_d = tl.arange(0, HEAD_DIM)
    offs_n = tl.arange(0, BLOCK_N)
    q_ptrs = Q + q_off + offs_m[:, None] * stride_qm + offs_d[None, :] * stride_qk
    k_ptrs = K + k_off + offs_d[:, None] * stride_kk + offs_n[None, :] * stride_kn
    v_ptrs = V + v_off + offs_n[:, None] * stride_vn + offs_d[None, :] * stride_vk
    m_i = tl.full([BLOCK_M], float("-inf"), dtype=tl.float32)
    l_i = tl.zeros([BLOCK_M], dtype=tl.float32) + 1.0
    acc = tl.zeros([BLOCK_M, HEAD_DIM], dtype=tl.float32)
    q = tl.load(q_ptrs)
    acc, l_i, m_i = _attn_fwd_inner(
        acc,
        l_i,
        m_i,
        q,
        k_ptrs,
        v_ptrs,
        sm_scale,
        stride_kn,
        stride_vn,
        start_m,
        seqlen_k,
        BLOCK_M,
        BLOCK_N,
        HEAD_DIM,
        CAUSAL,
    )
    acc = acc / l_i[:, None]
    lse = m_i + tl.math.log2(l_i) / 1.4426950408889634
    o_ptrs = (
        Out
        + off_hz * stride_oh
        + offs_m[:, None] * stride_om
        + offs_d[None, :] * stride_ok
    )
    tl.store(o_ptrs, acc.to(Out.dtype.element_ty))
    tl.store(Lse + off_hz * seqlen_q + offs_m, lse)

# config = {"BLOCK_M": 128, "BLOCK_N": 32, "HEAD_DIM": 64, "arch": "sm_90", "causal": true, "dtype": "fp16", "num_stages": 2, "num_warps": 4}
# arch = sm_90


// ===== COMPILED SASS (sm_90a) =====

	.target	sm_90a

	.elftype	@"ET_EXEC"


//--------------------- .note.nv.tkinfo           --------------------------
	.section	.note.nv.tkinfo,"",@"SHT_NOTE"
	.sectionflags	@"SHF_NOTE_NV_TKINFO"
	.tkinfo
        /*0018*/ 	.word	0x00000002
        /*0030*/ 	.string	""
        /*0030*/ 	.string	"ptxas"
        /*0030*/ 	.string	"Cuda compilation tools, release 13.0, V13.0.88"
        /*0030*/ 	.string	"Build cuda_13.0.r13.0/compiler.36424714_0"
        /*0030*/ 	.string	"-v  -suppress-debug-info  -lineinfo  -arch sm_90a "



//--------------------- .note.nv.cuinfo           --------------------------
	.section	.note.nv.cuinfo,"",@"SHT_NOTE"
	.sectionflags	@"SHF_NOTE_NV_CUINFO"
        /*0018*/ 	.short	0x0002
        /*001a*/ 	.short	0x005a
        /*001c*/ 	.short	0x0082
	.zero		2


//--------------------- .nv.info                  --------------------------
	.section	.nv.info,"",@"SHT_CUDA_INFO"
	.align	4


	//----- nvinfo : EIATTR_REGCOUNT
	.align		4
        /*0000*/ 	.byte	0x04, 0x2f
        /*0002*/ 	.short	(.L_2 - .L_1)
	.align		4
.L_1:
        /*0004*/ 	.word	index@(attn_fwd)
        /*0008*/ 	.word	0x000000eb


	//----- nvinfo : EIATTR_FRAME_SIZE
	.align		4
.L_2:
        /*000c*/ 	.byte	0x04, 0x11
        /*000e*/ 	.short	(.L_4 - .L_3)
	.align		4
.L_3:
        /*0010*/ 	.word	index@(attn_fwd)
        /*0014*/ 	.word	0x00000000


	//----- nvinfo : EIATTR_MIN_STACK_SIZE
	.align		4
.L_4:
        /*0018*/ 	.byte	0x04, 0x12
        /*001a*/ 	.short	(.L_6 - .L_5)
	.align		4
.L_5:
        /*001c*/ 	.word	index@(attn_fwd)
        /*0020*/ 	.word	0x00000000
.L_6:


//--------------------- .nv.compat                --------------------------
	.section	.nv.compat,"",@"SHT_CUDA_COMPAT_INFO"
	.align	4
        /*0000*/ 	.byte	0x02, 0x09, 0x01, 0x00, 0x02, 0x02, 0x04, 0x00, 0x02, 0x05, 0x05, 0x00, 0x03, 0x07, 0x01, 0x01
        /*0010*/ 	.byte	0x02, 0x03, 0x00, 0x00, 0x02, 0x06, 0x01, 0x00, 0x04, 0x0b, 0x08, 0x00, 0x00, 0x00, 0x00, 0x00
        /*0020*/ 	.byte	0x00, 0x00, 0x00, 0x00


//--------------------- .nv.info.attn_fwd         --------------------------
	.section	.nv.info.attn_fwd,"",@"SHT_CUDA_INFO"
	.sectionflags	@""
	.align	4


	//----- nvinfo : EIATTR_CUDA_API_VERSION
	.align		4
        /*0000*/ 	.byte	0x04, 0x37
        /*0002*/ 	.short	(.L_8 - .L_7)
.L_7:
        /*0004*/ 	.word	0x00000082


	//----- nvinfo : EIATTR_KPARAM_INFO
	.align		4
.L_8:
        /*0008*/ 	.byte	0x04, 0x17
        /*000a*/ 	.short	(.L_10 - .L_9)
.L_9:
        /*000c*/ 	.word	0x00000000
        /*0010*/ 	.short	0x0019
        /*0012*/ 	.short	0x0080
        /*0014*/ 	.byte	0x00, 0xf4, 0x21, 0x00


	//----- nvinfo : EIATTR_KPARAM_INFO
	.align		4
.L_10:
        /*0018*/ 	.byte	0x04, 0x17
        /*001a*/ 	.short	(.L_12 - .L_11)
.L_11:
        /*001c*/ 	.word	0x00000000
        /*0020*/ 	.short	0x0018
        /*0022*/ 	.short	0x0078
        /*0024*/ 	.byte	0x00, 0xf4, 0x21, 0x00


	//----- nvinfo : EIATTR_KPARAM_INFO
	.align		4
.L_12:
        /*0028*/ 	.byte	0x04, 0x17
        /*002a*/ 	.short	(.L_14 - .L_13)
.L_13:
        /*002c*/ 	.word	0x00000000
        /*0030*/ 	.short	0x0017
        /*0032*/ 	.short	0x0070
        /*0034*/ 	.byte	0x00, 0xf0, 0x11, 0x00


	//----- nvinfo : EIATTR_KPARAM_INFO
	.align		4
.L_14:
        /*0038*/ 	.byte	0x04, 0x17
        /*003a*/ 	.short	(.L_16 - .L_15)
.L_15:
        /*003c*/ 	.word	0x00000000
        /*0040*/ 	.short	0x0016
        /*0042*/ 	.short	0x006c
        /*0044*/ 	.byte	0x00, 0xf0, 0x11, 0x00


	//----- nvinfo : EIATTR_KPARAM_INFO
	.align		4
.L_16:
        /*0048*/ 	.byte	0x04, 0x17
        /*004a*/ 	.short	(.L_18 - .L_17)
.L_17:
        /*004c*/ 	.word	0x00000000
        /*0050*/ 	.short	0x0015
        /*0052*/ 	.short	0x0068
        /*0054*/ 	.byte	0x00, 0xf0, 0x11, 0x00


	//----- nvinfo : EIATTR_KPARAM_INFO
	.align		4
.L_18:
        /*0058*/ 	.byte	0x04, 0x17
        /*005a*/ 	.short	(.L_20 - .L_19)
.L_19:
        /*005c*/ 	.word	0x00000000
        /*0060*/ 	.short	0x0014
        /*0062*/ 	.short	0x0064
        /*0064*/ 	.byte	0x00, 0xf0, 0x11, 0x00


	//----- nvinfo : EIATTR_KPARAM_INFO
	.align		4
.L_20:
        /*0068*/ 	.byte	0x04, 0x17
        /*006a*/ 	.short	(.L_22 - .L_21)
.L_21:
        /*006c*/ 	.word	0x00000000
        /*0070*/ 	.short	0x0013
        /*0072*/ 	.short	0x0060
        /*0074*/ 	.byte	0x00, 0xf0, 0x11, 0x00


	//----- nvinfo : EIATTR_KPARAM_INFO
	.align		4
.L_22:
        /*0078*/ 	.byte	0x04, 0x17
        /*007a*/ 	.short	(.L_24 - .L_23)
.L_23:
        /*007c*/ 	.word	0x00000000
        /*0080*/ 	.short	0x0012
        /*0082*/ 	.short	0x005c
        /*0084*/ 	.byte	0x00, 0xf0, 0x11, 0x00


	//----- nvinfo : EIATTR_KPARAM_INFO
	.align		4
.L_24:
        /*0088*/ 	.byte	0x04, 0x17
        /*008a*/ 	.short	(.L_26 - .L_25)
.L_25:
        /*008c*/ 	.word	0x00000000
        /*0090*/ 	.short	0x0011
        /*0092*/ 	.short	0x0058
        /*0094*/ 	.byte	0x00, 0xf0, 0x11, 0x00


	//----- nvinfo : EIATTR_KPARAM_INFO
	.align		4
.L_26:
        /*0098*/ 	.byte	0x04, 0x17
        /*009a*/ 	.short	(.L_28 - .L_27)
.L_27:
        /*009c*/ 	.word	0x00000000
        /*00a0*/ 	.short	0x0010
        /*00a2*/ 	.short	0x0054
        /*00a4*/ 	.byte	0x00, 0xf0, 0x11, 0x00


	//----- nvinfo : EIATTR_KPARAM_INFO
	.align		4
.L_28:
        /*00a8*/ 	.byte	0x04, 0x17
        /*00aa*/ 	.short	(.L_30 - .L_29)
.L_29:
        /*00ac*/ 	.word	0x00000000
        /*00b0*/ 	.short	0x000f
        /*00b2*/ 	.short	0x0050
        /*00b4*/ 	.byte	0x00, 0xf0, 0x11, 0x00


	//----- nvinfo : EIATTR_KPARAM_INFO
	.align		4
.L_30:
        /*00b8*/ 	.byte	0x04, 0x17
        /*00ba*/ 	.short	(.L_32 - .L_31)
.L_31:
        /*00bc*/ 	.word	0x00000000
        /*00c0*/ 	.short	0x000e
        /*00c2*/ 	.short	0x004c
        /*00c4*/ 	.byte	0x00, 0xf0, 0x11, 0x00


	//----- nvinfo : EIATTR_KPARAM_INFO
	.align		4
.L_32:
        /*00c8*/ 	.byte	0x04, 0x17
        /*00ca*/ 	.short	(.L_34 - .L_33)
.L_33:
        /*00cc*/ 	.word	0x00000000
        /*00d0*/ 	.short	0x000d
        /*00d2*/ 	.short	0x0048
        /*00d4*/ 	.byte	0x00, 0xf0, 0x11, 0x00


	//----- nvinfo : EIATTR_KPARAM_INFO
	.align		4
.L_34:
        /*00d8*/ 	.byte	0x04, 0x17
        /*00da*/ 	.short	(.L_36 - .L_35)
.L_35:
        /*00dc*/ 	.word	0x00000000
        /*00e0*/ 	.short	0x000c
        /*00e2*/ 	.short	0x0044
        /*00e4*/ 	.byte	0x00, 0xf0, 0x11, 0x00


	//----- nvinfo : EIATTR_KPARAM_INFO
	.align		4
.L_36:
        /*00e8*/ 	.byte	0x04, 0x17
        /*00ea*/ 	.short	(.L_38 - .L_37)
.L_37:
        /*00ec*/ 	.word	0x00000000
        /*00f0*/ 	.short	0x000b
        /*00f2*/ 	.short	0x0040
        /*00f4*/ 	.byte	0x00, 0xf0, 0x11, 0x00


	//----- nvinfo : EIATTR_KPARAM_INFO
	.align		4
.L_38:
        /*00f8*/ 	.byte	0x04, 0x17
        /*00fa*/ 	.short	(.L_40 - .L_39)
.L_39:
        /*00fc*/ 	.word	0x00000000
        /*0100*/ 	.short	0x000a
        /*0102*/ 	.short	0x003c
        /*0104*/ 	.byte	0x00, 0xf0, 0x11, 0x00


	//----- nvinfo : EIATTR_KPARAM_INFO
	.align		4
.L_40:
        /*0108*/ 	.byte	0x04, 0x17
        /*010a*/ 	.short	(.L_42 - .L_41)
.L_41:
        /*010c*/ 	.word	0x00000000
        /*0110*/ 	.short	0x0009
        /*0112*/ 	.short	0x0038
        /*0114*/ 	.byte	0x00, 0xf0, 0x11, 0x00


	//----- nvinfo : EIATTR_KPARAM_INFO
	.align		4
.L_42:
        /*0118*/ 	.byte	0x04, 0x17
        /*011a*/ 	.short	(.L_44 - .L_43)
.L_43:
        /*011c*/ 	.word	0x00000000
        /*0120*/ 	.short	0x0008
        /*0122*/ 	.short	0x0034
        /*0124*/ 	.byte	0x00, 0xf0, 0x11, 0x00


	//----- nvinfo : EIATTR_KPARAM_INFO
	.align		4
.L_44:
        /*0128*/ 	.byte	0x04, 0x17
        /*012a*/ 	.short	(.L_46 - .L_45)
.L_45:
        /*012c*/ 	.word	0x00000000
        /*0130*/ 	.short	0x0007
        /*0132*/ 	.short	0x0030
        /*0134*/ 	.byte	0x00, 0xf0, 0x11, 0x00


	//----- nvinfo : EIATTR_KPARAM_INFO
	.align		4
.L_46:
        /*0138*/ 	.byte	0x04, 0x17
        /*013a*/ 	.short	(.L_48 - .L_47)
.L_47:
        /*013c*/ 	.word	0x00000000
        /*0140*/ 	.short	0x0006
        /*0142*/ 	.short	0x002c
        /*0144*/ 	.byte	0x00, 0xf0, 0x11, 0x00


	//----- nvinfo : EIATTR_KPARAM_INFO
	.align		4
.L_48:
        /*0148*/ 	.byte	0x04, 0x17
        /*014a*/ 	.short	(.L_50 - .L_49)
.L_49:
        /*014c*/ 	.word	0x00000000
        /*0150*/ 	.short	0x0005
        /*0152*/ 	.short	0x0028
        /*0154*/ 	.byte	0x00, 0xf0, 0x11, 0x00


	//----- nvinfo : EIATTR_KPARAM_INFO
	.align		4
.L_50:
        /*0158*/ 	.byte	0x04, 0x17
        /*015a*/ 	.short	(.L_52 - .L_51)
.L_51:
        /*015c*/ 	.word	0x00000000
        /*0160*/ 	.short	0x0004
        /*0162*/ 	.short	0x0020
        /*0164*/ 	.byte	0x00, 0xf4, 0x21, 0x00


	//----- nvinfo : EIATTR_KPARAM_INFO
	.align		4
.L_52:
        /*0168*/ 	.byte	0x04, 0x17
        /*016a*/ 	.short	(.L_54 - .L_53)
.L_53:
        /*016c*/ 	.word	0x00000000
        /*0170*/ 	.short	0x0003
        /*0172*/ 	.short	0x0018
        /*0174*/ 	.byte	0x00, 0xf4, 0x21, 0x00


	//----- nvinfo : EIATTR_KPARAM_INFO
	.align		4
.L_54:
        /*0178*/ 	.byte	0x04, 0x17
        /*017a*/ 	.short	(.L_56 - .L_55)
.L_55:
        /*017c*/ 	.word	0x00000000
        /*0180*/ 	.short	0x0002
        /*0182*/ 	.short	0x0010
        /*0184*/ 	.byte	0x00, 0xf4, 0x21, 0x00


	//----- nvinfo : EIATTR_KPARAM_INFO
	.align		4
.L_56:
        /*0188*/ 	.byte	0x04, 0x17
        /*018a*/ 	.short	(.L_58 - .L_57)
.L_57:
        /*018c*/ 	.word	0x00000000
        /*0190*/ 	.short	0x0001
        /*0192*/ 	.short	0x0008
        /*0194*/ 	.byte	0x00, 0xf4, 0x21, 0x00


	//----- nvinfo : EIATTR_KPARAM_INFO
	.align		4
.L_58:
        /*0198*/ 	.byte	0x04, 0x17
        /*019a*/ 	.short	(.L_60 - .L_59)
.L_59:
        /*019c*/ 	.word	0x00000000
        /*01a0*/ 	.short	0x0000
        /*01a2*/ 	.short	0x0000
        /*01a4*/ 	.byte	0x00, 0xf4, 0x21, 0x00


	//----- nvinfo : EIATTR_SPARSE_MMA_MASK
	.align		4
.L_60:
        /*01a8*/ 	.byte	0x03, 0x50
        /*01aa*/ 	.short	0x0000


	//----- nvinfo : EIATTR_MAXREG_COUNT
	.align		4
        /*01ac*/ 	.byte	0x03, 0x1b
        /*01ae*/ 	.short	0x00ff


	//----- nvinfo : EIATTR_NUM_BARRIERS
	.align		4
        /*01b0*/ 	.byte	0x02, 0x4c
        /*01b2*/ 	.byte	0x01
	.zero		1


	//----- nvinfo : EIATTR_MERCURY_ISA_VERSION
	.align		4
        /*01b4*/ 	.byte	0x03, 0x5f
        /*01b6*/ 	.short	0x0101


	//----- nvinfo : EIATTR_COOP_GROUP_MASK_REGIDS
	.align		4
        /*01b8*/ 	.byte	0x04, 0x29
        /*01ba*/ 	.short	(.L_62 - .L_61)


	//   ....[0]....
.L_61:
        /*01bc*/ 	.word	0xffffffff


	//   ....[1]....
        /*01c0*/ 	.word	0xffffffff


	//   ....[2]....
        /*01c4*/ 	.word	0xffffffff


	//   ....[3]....
        /*01c8*/ 	.word	0xffffffff


	//   ....[4]....
        /*01cc*/ 	.word	0xffffffff


	//   ....[5]....
        /*01d0*/ 	.word	0xffffffff


	//   ....[6]....
        /*01d4*/ 	.word	0xffffffff


	//   ....[7]....
        /*01d8*/ 	.word	0xffffffff


	//   ....[8]....
        /*01dc*/ 	.word	0xffffffff


	//   ....[9]....
        /*01e0*/ 	.word	0xffffffff


	//   ....[10]....
        /*01e4*/ 	.word	0xffffffff


	//   ....[11]....
        /*01e8*/ 	.word	0xffffffff


	//   ....[12]....
        /*01ec*/ 	.word	0xffffffff


	//   ....[13]....
        /*01f0*/ 	.word	0xffffffff


	//   ....[14]....
        /*01f4*/ 	.word	0xffffffff


	//   ....[15]....
        /*01f8*/ 	.word	0xffffffff


	//----- nvinfo : EIATTR_COOP_GROUP_INSTR_OFFSETS
	.align		4
.L_62:
        /*01fc*/ 	.byte	0x04, 0x28
        /*01fe*/ 	.short	(.L_64 - .L_63)


	//   ....[0]....
.L_63:
        /*0200*/ 	.word	0x00002f50


	//   ....[1]....
        /*0204*/ 	.word	0x00003460


	//   ....[2]....
        /*0208*/ 	.word	0x00003520


	//   ....[3]....
        /*020c*/ 	.word	0x00003820


	//   ....[4]....
        /*0210*/ 	.word	0x00003920


	//   ....[5]....
        /*0214*/ 	.word	0x00003970


	//   ....[6]....
        /*0218*/ 	.word	0x00003980


	//   ....[7]....
        /*021c*/ 	.word	0x00003a00


	//   ....[8]....
        /*0220*/ 	.word	0x000048c0


	//   ....[9]....
        /*0224*/ 	.word	0x000048d0


	//   ....[10]....
        /*0228*/ 	.word	0x000048e0


	//   ....[11]....
        /*022c*/ 	.word	0x000048f0


	//   ....[12]....
        /*0230*/ 	.word	0x00004950


	//   ....[13]....
        /*0234*/ 	.word	0x00004970


	//   ....[14]....
        /*0238*/ 	.word	0x00004990


	//   ....[15]....
        /*023c*/ 	.word	0x000049a0


	//----- nvinfo : EIATTR_EXIT_INSTR_OFFSETS
	.align		4
.L_64:
        /*0240*/ 	.byte	0x04, 0x1c
        /*0242*/ 	.short	(.L_66 - .L_65)


	//   ....[0]....
.L_65:
        /*0244*/ 	.word	0x00007df0


	//----- nvinfo : EIATTR_REQNTID
	.align		4
.L_66:
        /*0248*/ 	.byte	0x04, 0x10
        /*024a*/ 	.short	(.L_68 - .L_67)
.L_67:
        /*024c*/ 	.word	0x00000080
        /*0250*/ 	.word	0x00000001
        /*0254*/ 	.word	0x00000001


	//----- nvinfo : EIATTR_CBANK_PARAM_SIZE
	.align		4
.L_68:
        /*0258*/ 	.byte	0x03, 0x19
        /*025a*/ 	.short	0x0088


	//----- nvinfo : EIATTR_PARAM_CBANK
	.align		4
        /*025c*/ 	.byte	0x04, 0x0a
        /*025e*/ 	.short	(.L_70 - .L_69)
	.align		4
.L_69:
        /*0260*/ 	.word	index@(.nv.constant0.attn_fwd)
        /*0264*/ 	.short	0x0210
        /*0266*/ 	.short	0x0088


	//----- nvinfo : EIATTR_SW_WAR
	.align		4
.L_70:
        /*0268*/ 	.byte	0x04, 0x36
        /*026a*/ 	.short	(.L_72 - .L_71)
.L_71:
        /*026c*/ 	.word	0x00000008
.L_72:


//--------------------- .nv.callgraph             --------------------------
	.section	.nv.callgraph,"",@"SHT_CUDA_CALLGRAPH"
	.align	4
	.sectionentsize	8
	.align		4
        /*0000*/ 	.word	0x00000000
	.align		4
        /*0004*/ 	.word	0xffffffff
	.align		4
        /*0008*/ 	.word	0x00000000
	.align		4
        /*000c*/ 	.word	0xfffffffe
	.align		4
        /*0010*/ 	.word	0x00000000
	.align		4
        /*0014*/ 	.word	0xfffffffd
	.align		4
        /*0018*/ 	.word	0x00000000
	.align		4
        /*001c*/ 	.word	0xfffffffc


//--------------------- .nv.constant4             --------------------------
	.section	.nv.constant4,"a",@progbits
	.align	8
	.align		8
.nv.constant4:
        /*0000*/ 	.dword	_$_str


//--------------------- .text.attn_fwd            --------------------------
	.section	.text.attn_fwd,"ax",@progbits
	.align	128
        .global         attn_fwd
        .type           attn_fwd,@function
        .size           attn_fwd,(.L_x_3 - attn_fwd)
        .other          attn_fwd,@"STO_CUDA_ENTRY STV_DEFAULT"
attn_fwd:
.text.attn_fwd:
[----:B------:R-:W-:Y:S01]  /*0000*/  LDC R1, c[0x0][0x28] ;  /* 0x00000a00ff017b82 */ /* 0x000fe20000000800 */
[----:B------:R-:W0:Y:S07]  /*0010*/  S2R R181, SR_CTAID.X ;  /* 0x0000000000b57919 */ /* 0x000e2e0000002500 */
[----:B------:R-:W1:Y:S01]  /*0020*/  S2UR UR16, SR_CTAID.Y ;  /* 0x00000000001079c3 */ /* 0x000e620000002600 */
[----:B------:R-:W-:Y:S01]  /*0030*/  ULDC.64 UR4, c[0x0][0x240] ;  /* 0x0000900000047ab9 */ /* 0x000fe20000000a00 */
[----:B------:R-:W-:Y:S01]  /*0040*/  ULDC.64 UR44, c[0x0][0x208] ;  /* 0x00008200002c7ab9 */ /* 0x000fe20000000a00 */
[----:B------:R-:W2:Y:S05]  /*0050*/  S2R R2, SR_TID.X ;  /* 0x0000000000027919 */ /* 0x000eaa0000002100 */
[----:B------:R-:W3:Y:S08]  /*0060*/  LDC.64 R6, c[0x0][0x210] ;  /* 0x00008400ff067b82 */ /* 0x000ef00000000a00 */
[----:B------:R-:W4:Y:S01]  /*0070*/  LDC R145, c[0x0][0x248] ;  /* 0x00009200ff917b82 */ /* 0x000f220000000800 */
[----:B-1----:R-:W-:-:S04]  /*0080*/  UIMAD UR4, UR16, UR4, URZ ;  /* 0x00000004100472a4 */ /* 0x002fc8000f8e023f */
[----:B------:R-:W-:Y:S01]  /*0090*/  USHF.L.U32 UR6, UR4, 0x1, URZ ;  /* 0x0000000104067899 */ /* 0x000fe2000800063f */
[----:B0-----:R-:W-:-:S05]  /*00a0*/  IMAD.SHL.U32 R181, R181, 0x80, RZ ;  /* 0x00000080b5b57824 */ /* 0x001fca00078e00ff */
[----:B--2---:R-:W-:Y:S01]  /*00b0*/  LOP3.LUT R0, R181, 0x7f, R2, 0xf8, !PT ;  /* 0x0000007fb5007812 */ /* 0x004fe200078ef802 */
[----:B----4-:R-:W-:-:S04]  /*00c0*/  IMAD R11, R145, 0x50, RZ ;  /* 0x00000050910b7824 */ /* 0x010fc800078e02ff */
[----:B------:R-:W-:Y:S01]  /*00d0*/  IMAD R3, R0, UR5, RZ ;  /* 0x0000000500037c24 */ /* 0x000fe2000f8e02ff */
[----:B------:R-:W-:Y:S01]  /*00e0*/  UIMAD.WIDE UR4, UR4, 0x2, URZ ;  /* 0x00000002040478a5 */ /* 0x000fe2000f8e023f */
[----:B------:R-:W-:Y:S02]  /*00f0*/  IMAD.SHL.U32 R9, R145, 0x8, RZ ;  /* 0x0000000891097824 */ /* 0x000fe400078e00ff */
[C---:B------:R-:W-:Y:S02]  /*0100*/  IMAD.SHL.U32 R19, R3.reuse, 0x2, RZ ;  /* 0x0000000203137824 */ /* 0x040fe400078e00ff */
[----:B------:R-:W-:-:S03]  /*0110*/  IMAD.HI R4, R3, 0x2, RZ ;  /* 0x0000000203047827 */ /* 0x000fc600078e02ff */
[----:B---3--:R-:W-:Y:S01]  /*0120*/  IADD3 R18, P0, P1, R19, UR6, R6 ;  /* 0x0000000613127c10 */ /* 0x008fe2000f91e006 */
[C---:B------:R-:W-:Y:S02]  /*0130*/  IMAD R29, R145.reuse, 0x28, RZ ;  /* 0x00000028911d7824 */ /* 0x040fe400078e02ff */
[C---:B------:R-:W-:Y:S01]  /*0140*/  IMAD R15, R145.reuse, 0xa, RZ ;  /* 0x0000000a910f7824 */ /* 0x040fe200078e02ff */
[----:B------:R-:W-:Y:S01]  /*0150*/  IADD3.X R19, R4, UR5, R7, P0, P1 ;  /* 0x0000000504137c10 */ /* 0x000fe200087e2407 */
[C---:B------:R-:W-:Y:S01]  /*0160*/  IMAD R23, R145.reuse, 0x14, RZ ;  /* 0x0000001491177824 */ /* 0x040fe200078e02ff */
[CC--:B------:R-:W-:Y:S01]  /*0170*/  LEA R10, P3, R145.reuse, R18.reuse, 0x4 ;  /* 0x00000012910a7211 */ /* 0x0c0fe200078620ff */
[----:B------:R-:W-:Y:S01]  /*0180*/  IMAD R13, R145, 0x6, RZ ;  /* 0x00000006910d7824 */ /* 0x000fe200078e02ff */
[-C--:B------:R-:W-:Y:S01]  /*0190*/  IADD3 R4, P0, R11, R18.reuse, RZ ;  /* 0x000000120b047210 */ /* 0x080fe20007f1e0ff */
[----:B------:R-:W-:Y:S01]  /*01a0*/  IMAD R17, R145, 0x60, RZ ;  /* 0x0000006091117824 */ /* 0x000fe200078e02ff */
[-C--:B------:R-:W-:Y:S01]  /*01b0*/  LEA.HI.X.SX32 R11, R9, R19.reuse, 0x1, P3 ;  /* 0x00000013090b7211 */ /* 0x080fe200018f0eff */
[----:B------:R-:W-:Y:S01]  /*01c0*/  IMAD R5, R145, 0x5, RZ ;  /* 0x0000000591057824 */ /* 0x000fe200078e02ff */
[-C--:B------:R-:W-:Y:S01]  /*01d0*/  IADD3 R22, P3, R29, R18.reuse, RZ ;  /* 0x000000121d167210 */ /* 0x080fe20007f7e0ff */
[----:B------:R-:W-:Y:S01]  /*01e0*/  IMAD R7, R145, 0x3, RZ ;  /* 0x0000000391077824 */ /* 0x000fe200078e02ff */
[-C--:B------:R-:W-:Y:S01]  /*01f0*/  IADD3 R16, P2, R15, R18.reuse, RZ ;  /* 0x000000120f107210 */ /* 0x080fe20007f5e0ff */
[----:B------:R-:W-:Y:S01]  /*0200*/  IMAD R43, R145, 0x30, RZ ;  /* 0x00000030912b7824 */ /* 0x000fe200078e02ff */
[-C--:B------:R-:W-:Y:S01]  /*0210*/  IADD3 R8, P1, R23, R18.reuse, RZ ;  /* 0x0000001217087210 */ /* 0x080fe20007f3e0ff */
[----:B------:R-:W-:Y:S01]  /*0220*/  IMAD R53, R145, 0x38, RZ ;  /* 0x0000003891357824 */ /* 0x000fe200078e02ff */
[-C--:B------:R-:W-:Y:S01]  /*0230*/  LEA.HI.X.SX32 R23, R23, R19.reuse, 0x1, P3 ;  /* 0x0000001317177211 */ /* 0x080fe200018f0eff */
[----:B------:R-:W-:Y:S01]  /*0240*/  IMAD R37, R145, 0x18, RZ ;  /* 0x0000001891257824 */ /* 0x000fe200078e02ff */
[-C--:B------:R-:W-:Y:S01]  /*0250*/  IADD3 R28, P3, R13, R18.reuse, RZ ;  /* 0x000000120d1c7210 */ /* 0x080fe20007f7e0ff */
[----:B------:R-:W-:Y:S01]  /*0260*/  IMAD R35, R145, 0xc, RZ ;  /* 0x0000000c91237824 */ /* 0x000fe200078e02ff */
[----:B------:R-:W-:Y:S01]  /*0270*/  IADD3 R14, P5, R17, R18, RZ ;  /* 0x00000012110e7210 */ /* 0x000fe20007fbe0ff */
[----:B------:R-:W-:Y:S01]  /*0280*/  IMAD R47, R145, 0x1c, RZ ;  /* 0x0000001c912f7824 */ /* 0x000fe200078e02ff */
[-C--:B------:R-:W-:Y:S01]  /*0290*/  LEA.HI.X.SX32 R17, R5, R19.reuse, 0x1, P2 ;  /* 0x0000001305117211 */ /* 0x080fe200010f0eff */
[----:B------:R-:W-:Y:S01]  /*02a0*/  IMAD R77, R145, 0x70, RZ ;  /* 0x00000070914d7824 */ /* 0x000fe200078e02ff */
[-C--:B------:R-:W-:Y:S01]  /*02b0*/  LEA.HI.X.SX32 R5, R29, R19.reuse, 0x1, P0 ;  /* 0x000000131d057211 */ /* 0x080fe200000f0eff */
[----:B------:R-:W-:Y:S01]  /*02c0*/  IMAD R191, R145, 0x7e, RZ ;  /* 0x0000007e91bf7824 */ /* 0x000fe200078e02ff */
[----:B------:R-:W-:-:S02]  /*02d0*/  LEA.HI.X.SX32 R9, R15, R19, 0x1, P1 ;  /* 0x000000130f097211 */ /* 0x000fc400008f0eff */
[C---:B------:R-:W-:Y:S01]  /*02e0*/  SHF.L.U32 R25, R145.reuse, 0x5, RZ ;  /* 0x0000000591197819 */ /* 0x040fe200000006ff */
[----:B------:R-:W-:Y:S01]  /*02f0*/  IMAD.SHL.U32 R21, R145, 0x10, RZ ;  /* 0x0000001091157824 */ /* 0x000fe200078e00ff */
[-C--:B------:R-:W-:Y:S01]  /*0300*/  LEA.HI.X.SX32 R29, R7, R19.reuse, 0x1, P3 ;  /* 0x00000013071d7211 */ /* 0x080fe200018f0eff */
[C---:B------:R-:W-:Y:S01]  /*0310*/  IMAD.SHL.U32 R27, R145.reuse, 0x2, RZ ;  /* 0x00000002911b7824 */ /* 0x040fe200078e00ff */
[CC--:B------:R-:W-:Y:S01]  /*0320*/  LEA R24, P1, R145.reuse, R18.reuse, 0x6 ;  /* 0x0000001291187211 */ /* 0x0c0fe200078230ff */
[----:B------:R-:W-:Y:S01]  /*0330*/  IMAD R33, R145, 0x42, RZ ;  /* 0x0000004291217824 */ /* 0x000fe200078e02ff */
[-C--:B------:R-:W-:Y:S01]  /*0340*/  IADD3 R36, P3, R43, R18.reuse, RZ ;  /* 0x000000122b247210 */ /* 0x080fe20007f7e0ff */
[----:B------:R-:W-:Y:S01]  /*0350*/  IMAD R45, R145, 0xe, RZ ;  /* 0x0000000e912d7824 */ /* 0x000fe200078e02ff */
[-C--:B------:R-:W-:Y:S01]  /*0360*/  LEA.HI.X.SX32 R15, R43, R19.reuse, 0x1, P5 ;  /* 0x000000132b0f7211 */ /* 0x080fe200028f0eff */
[----:B------:R-:W-:Y:S01]  /*0370*/  IMAD R57, R145, 0x3f, RZ ;  /* 0x0000003f91397824 */ /* 0x000fe200078e02ff */
[-C--:B------:R-:W-:Y:S01]  /*0380*/  IADD3 R46, P5, R53, R18.reuse, RZ ;  /* 0x00000012352e7210 */ /* 0x080fe20007fbe0ff */
[C---:B------:R-:W-:Y:S01]  /*0390*/  IMAD R61, R145.reuse, 0x12, RZ ;  /* 0x00000012913d7824 */ /* 0x040fe200078e02ff */
[CC--:B------:R-:W-:Y:S01]  /*03a0*/  LEA R20, P2, R145.reuse, R18.reuse, 0x5 ;  /* 0x0000001291147211 */ /* 0x0c0fe200078428ff */
[----:B------:R-:W-:Y:S01]  /*03b0*/  IMAD R39, R145, 0x7, RZ ;  /* 0x0000000791277824 */ /* 0x000fe200078e02ff */
[-C--:B------:R-:W-:Y:S01]  /*03c0*/  IADD3 R34, P0, R37, R18.reuse, RZ ;  /* 0x0000001225227210 */ /* 0x080fe20007f1e0ff */
[----:B------:R-:W-:Y:S01]  /*03d0*/  IMAD R71, R145, 0x46, RZ ;  /* 0x0000004691477824 */ /* 0x000fe200078e02ff */
[-C--:B------:R-:W-:Y:S01]  /*03e0*/  LEA.HI.X.SX32 R25, R25, R19.reuse, 0x1, P1 ;  /* 0x0000001319197211 */ /* 0x080fe200008f0eff */
[----:B------:R-:W-:Y:S01]  /*03f0*/  IMAD R75, R145, 0x48, RZ ;  /* 0x00000048914b7824 */ /* 0x000fe200078e02ff */
[-C--:B------:R-:W-:Y:S01]  /*0400*/  LEA.HI.X.SX32 R37, R37, R19.reuse, 0x1, P3 ;  /* 0x0000001325257211 */ /* 0x080fe200018f0eff */
[----:B------:R-:W-:Y:S01]  /*0410*/  IMAD.SHL.U32 R31, R145, 0x4, RZ ;  /* 0x00000004911f7824 */ /* 0x000fe200078e00ff */
[-C--:B------:R-:W-:Y:S01]  /*0420*/  IADD3 R32, P1, R35, R18.reuse, RZ ;  /* 0x0000001223207210 */ /* 0x080fe20007f3e0ff */
        /* <DEDUP_REMOVED lines=9> */
[-C--:B------:R-:W-:Y:S01]  /*04c0*/  LEA.HI.X.SX32 R21, R21, R19.reuse, 0x1, P2 ;  /* 0x0000001315157211 */ /* 0x080fe200010f0eff */
        /* <DEDUP_REMOVED lines=11> */
[-C--:B------:R-:W-:Y:S01]  /*0580*/  LEA.HI.X.SX32 R13, R53, R19.reuse, 0x1, P6 ;  /* 0x00000013350d7211 */ /* 0x080fe200030f0eff */
[----:B------:R-:W-:Y:S01]  /*0590*/  IMAD R59, R145, 0x11, RZ ;  /* 0x00000011913b7824 */ /* 0x000fe200078e02ff */
[-C--:B------:R-:W-:Y:S01]  /*05a0*/  LEA.HI.X.SX32 R7, R57, R19.reuse, 0x1, P4 ;  /* 0x0000001339077211 */ /* 0x080fe200020f0eff */
[C---:B------:R-:W-:Y:S01]  /*05b0*/  IMAD R65, R145.reuse, 0x13, RZ ;  /* 0x0000001391417824 */ /* 0x040fe200078e02ff */
[CC--:B------:R-:W-:Y:S01]  /*05c0*/  LEA R74, P6, R145.reuse, R18.reuse, 0x2 ;  /* 0x00000012914a7211 */ /* 0x0c0fe200078c10ff */
[C---:B------:R-:W-:Y:S01]  /*05d0*/  IMAD R107, R145.reuse, 0x2a, RZ ;  /* 0x0000002a916b7824 */ /* 0x040fe200078e02ff */
[CC--:B------:R-:W-:Y:S01]  /*05e0*/  LEA R70, P4, R145.reuse, R18.reuse, 0x3 ;  /* 0x0000001291467211 */ /* 0x0c0fe200078818ff */
[C---:B------:R-:W-:Y:S01]  /*05f0*/  IMAD R117, R145.reuse, 0x2e, RZ ;  /* 0x0000002e91757824 */ /* 0x040fe200078e02ff */
[CC--:B------:R-:W-:Y:S01]  /*0600*/  LEA.HI.X.SX32 R77, R145.reuse, R19.reuse, 0x1, P5 ;  /* 0x00000013914d7211 */ /* 0x0c0fe200028f0eff */
        /* <DEDUP_REMOVED lines=95> */
[----:B------:R-:W-:Y:S01]  /*0c00*/  IADD3 R100, P0, R153, R18, RZ ;  /* 0x0000001299647210 */ /* 0x000fe20007f1e0ff */
[----:B------:R0:W2:Y:S01]  /*0c10*/  LDG.E.U16 R3, desc[UR44][R18.64] ;  /* 0x0000002c12037981 */ /* 0x0000a2000c1e1500 */
[-C--:B------:R-:W-:Y:S01]  /*0c20*/  LEA.HI.X.SX32 R41, R97, R19.reuse, 0x1, P3 ;  /* 0x0000001361297211 */ /* 0x080fe200018f0eff */
[----:B------:R-:W-:Y:S01]  /*0c30*/  IMAD R135, R145, 0x37, RZ ;  /* 0x0000003791877824 */ /* 0x000fe200078e02ff */
[-C--:B------:R-:W-:Y:S01]  /*0c40*/  LEA.HI.X.SX32 R91, R103, R19.reuse, 0x1, P5 ;  /* 0x00000013675b7211 */ /* 0x080fe200028f0eff */
[----:B------:R-:W3:Y:S01]  /*0c50*/  LDG.E.U16 R10, desc[UR44][R10.64] ;  /* 0x0000002c0a0a7981 */ /* 0x000ee2000c1e1500 */
[----:B------:R-:W-:-:S02]  /*0c60*/  LEA.HI.X.SX32 R111, R105, R19, 0x1, P2 ;  /* 0x00000013696f7211 */ /* 0x000fc400010f0eff */
[-C--:B------:R-:W-:Y:S01]  /*0c70*/  IADD3 R92, P3, R155, R18.reuse, RZ ;  /* 0x000000129b5c7210 */ /* 0x080fe20007f7e0ff */
[----:B------:R-:W4:Y:S01]  /*0c80*/  LDG.E.U16 R20, desc[UR44][R20.64] ;  /* 0x0000002c14147981 */ /* 0x000f22000c1e1500 */
[-C--:B------:R-:W-:Y:S02]  /*0c90*/  LEA.HI.X.SX32 R87, R99, R19.reuse, 0x1, P6 ;  /* 0x0000001363577211 */ /* 0x080fe400030f0eff */
[-C--:B------:R-:W-:Y:S01]  /*0ca0*/  LEA.HI.X.SX32 R89, R101, R19.reuse, 0x1, P4 ;  /* 0x0000001365597211 */ /* 0x080fe200020f0eff */
[----:B------:R-:W5:Y:S01]  /*0cb0*/  LDG.E.U16 R24, desc[UR44][R24.64] ;  /* 0x0000002c18187981 */ /* 0x000f62000c1e1500 */
[-C--:B------:R-:W-:Y:S02]  /*0cc0*/  IADD3 R122, P2, R163, R18.reuse, RZ ;  /* 0x00000012a37a7210 */ /* 0x080fe40007f5e0ff */
[----:B------:R-:W-:Y:S01]  /*0cd0*/  LEA.HI.X.SX32 R103, R107, R19, 0x1, P1 ;  /* 0x000000136b677211 */ /* 0x000fe200008f0eff */
[----:B------:R1:W5:Y:S01]  /*0ce0*/  LDG.E.U16 R130, desc[UR44][R4.64] ;  /* 0x0000002c04827981 */ /* 0x000362000c1e1500 */
[----:B------:R-:W-:-:S02]  /*0cf0*/  IADD3 R96, P6, R157, R18, RZ ;  /* 0x000000129d607210 */ /* 0x000fc40007fde0ff */
[-C--:B------:R-:W-:Y:S01]  /*0d00*/  IADD3 R94, P4, R159, R18.reuse, RZ ;  /* 0x000000129f5e7210 */ /* 0x080fe20007f9e0ff */
[----:B------:R-:W5:Y:S01]  /*0d10*/  LDG.E.U16 R36, desc[UR44][R36.64] ;  /* 0x0000002c24247981 */ /* 0x000f62000c1e1500 */
[-C--:B------:R-:W-:Y:S02]  /*0d20*/  IADD3 R120, P1, R165, R18.reuse, RZ ;  /* 0x00000012a5787210 */ /* 0x080fe40007f3e0ff */
[-C--:B------:R-:W-:Y:S01]  /*0d30*/  LEA.HI.X.SX32 R101, R109, R19.reuse, 0x1, P0 ;  /* 0x000000136d657211 */ /* 0x080fe200000f0eff */
[----:B------:R-:W5:Y:S01]  /*0d40*/  LDG.E.U16 R14, desc[UR44][R14.64] ;  /* 0x0000002c0e0e7981 */ /* 0x000f62000c1e1500 */
[----:B------:R-:W-:Y:S02]  /*0d50*/  IADD3 R114, P0, R167, R18, RZ ;  /* 0x00000012a7727210 */ /* 0x000fe40007f1e0ff */
[-C--:B------:R-:W-:Y:S01]  /*0d60*/  LEA.HI.X.SX32 R93, R113, R19.reuse, 0x1, P3 ;  /* 0x00000013715d7211 */ /* 0x080fe200018f0eff */
[----:B------:R-:W5:Y:S01]  /*0d70*/  LDG.E.U16 R12, desc[UR44][R12.64] ;  /* 0x0000002c0c0c7981 */ /* 0x000f62000c1e1500 */
[----:B------:R-:W-:-:S02]  /*0d80*/  LEA.HI.X.SX32 R123, R121, R19, 0x1, P2 ;  /* 0x00000013797b7211 */ /* 0x000fc400010f0eff */
[-C--:B------:R-:W-:Y:S01]  /*0d90*/  IADD3 R112, P3, R169, R18.reuse, RZ ;  /* 0x00000012a9707210 */ /* 0x080fe20007f7e0ff */
[----:B------:R-:W5:Y:S01]  /*0da0*/  LDG.E.U16 R76, desc[UR44][R76.64] ;  /* 0x0000002c4c4c7981 */ /* 0x000f62000c1e1500 */
[-C--:B------:R-:W-:Y:S02]  /*0db0*/  LEA.HI.X.SX32 R97, R115, R19.reuse, 0x1, P6 ;  /* 0x0000001373617211 */ /* 0x080fe400030f0eff */
[-C--:B------:R-:W-:Y:S01]  /*0dc0*/  LEA.HI.X.SX32 R95, R117, R19.reuse, 0x1, P4 ;  /* 0x00000013755f7211 */ /* 0x080fe200020f0eff */
[----:B------:R-:W-:Y:S01]  /*0dd0*/  IMAD R117, R145, 0x3b, RZ ;  /* 0x0000003b91757824 */ /* 0x000fe200078e02ff */
[-C--:B------:R-:W-:Y:S01]  /*0de0*/  IADD3 R126, P2, R177, R18.reuse, RZ ;  /* 0x00000012b17e7210 */ /* 0x080fe20007f5e0ff */
[----:B------:R-:W5:Y:S01]  /*0df0*/  LDG.E.U16 R52, desc[UR44][R52.64] ;  /* 0x0000002c34347981 */ /* 0x000f62000c1e1500 */
[----:B------:R-:W-:Y:S02]  /*0e00*/  LEA.HI.X.SX32 R121, R125, R19, 0x1, P1 ;  /* 0x000000137d797211 */ /* 0x000fe400008f0eff */
[-C--:B------:R-:W-:Y:S01]  /*0e10*/  IADD3 R108, P6, R171, R18.reuse, RZ ;  /* 0x00000012ab6c7210 */ /* 0x080fe20007fde0ff */
[----:B------:R-:W5:Y:S01]  /*0e20*/  LDG.E.U16 R48, desc[UR44][R48.64] ;  /* 0x0000002c30307981 */ /* 0x000f62000c1e1500 */
[----:B------:R-:W-:-:S02]  /*0e30*/  IADD3 R128, P1, R179, R18, RZ ;  /* 0x00000012b3807210 */ /* 0x000fc40007f3e0ff */
[-C--:B------:R-:W-:Y:S01]  /*0e40*/  LEA.HI.X.SX32 R115, R127, R19.reuse, 0x1, P0 ;  /* 0x000000137f737211 */ /* 0x080fe200000f0eff */
[----:B------:R-:W5:Y:S01]  /*0e50*/  LDG.E.U16 R68, desc[UR44][R68.64] ;  /* 0x0000002c44447981 */ /* 0x000f62000c1e1500 */
[-C--:B------:R-:W-:Y:S02]  /*0e60*/  IADD3 R98, P5, R161, R18.reuse, RZ ;  /* 0x00000012a1627210 */ /* 0x080fe40007fbe0ff */
[-C--:B------:R-:W-:Y:S01]  /*0e70*/  IADD3 R124, P0, R183, R18.reuse, RZ ;  /* 0x00000012b77c7210 */ /* 0x080fe20007f1e0ff */
[----:B------:R-:W5:Y:S01]  /*0e80*/  LDG.E.U16 R26, desc[UR44][R26.64] ;  /* 0x0000002c1a1a7981 */ /* 0x000f62000c1e1500 */
[----:B------:R-:W-:Y:S02]  /*0e90*/  IADD3 R106, P4, R173, R18, RZ ;  /* 0x00000012ad6a7210 */ /* 0x000fe40007f9e0ff */
[-C--:B------:R-:W-:Y:S01]  /*0ea0*/  LEA.HI.X.SX32 R113, R129, R19.reuse, 0x1, P3 ;  /* 0x0000001381717211 */ /* 0x080fe200018f0eff */
[----:B------:R-:W5:Y:S01]  /*0eb0*/  LDG.E.U16 R110, desc[UR44][R110.64] ;  /* 0x0000002c6e6e7981 */ /* 0x000f62000c1e1500 */
[----:B------:R-:W-:-:S02]  /*0ec0*/  LEA.HI.X.SX32 R127, R137, R19, 0x1, P2 ;  /* 0x00000013897f7211 */ /* 0x000fc400010f0eff */
[-C--:B------:R-:W-:Y:S01]  /*0ed0*/  LEA.HI.X.SX32 R109, R131, R19.reuse, 0x1, P6 ;  /* 0x00000013836d7211 */ /* 0x080fe200030f0eff */
[----:B------:R-:W-:Y:S01]  /*0ee0*/  IMAD R131, R145, 0x3d, RZ ;  /* 0x0000003d91837824 */ /* 0x000fe200078e02ff */
[-C--:B------:R-:W-:Y:S01]  /*0ef0*/  LEA.HI.X.SX32 R129, R139, R19.reuse, 0x1, P1 ;  /* 0x000000138b817211 */ /* 0x080fe200008f0eff */
[----:B------:R-:W5:Y:S01]  /*0f00*/  LDG.E.U16 R122, desc[UR44][R122.64] ;  /* 0x0000002c7a7a7981 */ /* 0x000f62000c1e1500 */
[-C--:B------:R-:W-:Y:S02]  /*0f10*/  LEA.HI.X.SX32 R99, R119, R19.reuse, 0x1, P5 ;  /* 0x0000001377637211 */ /* 0x080fe400028f0eff */
        /* <DEDUP_REMOVED lines=8> */
[----:B0-----:R-:W-:Y:S02]  /*0fa0*/  IADD3 R18, P4, R189, R18, RZ ;  /* 0x00000012bd127210 */ /* 0x001fe40007f9e0ff */
[-C--:B------:R-:W-:Y:S01]  /*0fb0*/  LEA.HI.X.SX32 R119, R141, R19.reuse, 0x1, P3 ;  /* 0x000000138d777211 */ /* 0x080fe200018f0eff */
[----:B------:R-:W5:Y:S01]  /*0fc0*/  LDG.E.U16 R60, desc[UR44][R60.64] ;  /* 0x0000002c3c3c7981 */ /* 0x000f62000c1e1500 */
[-C--:B------:R-:W-:Y:S02]  /*0fd0*/  LEA.HI.X.SX32 R105, R135, R19.reuse, 0x1, P5 ;  /* 0x0000001387697211 */ /* 0x080fe400028f0eff */
[-C--:B------:R-:W-:Y:S01]  /*0fe0*/  LEA.HI.X.SX32 R117, R131, R19.reuse, 0x1, P6 ;  /* 0x0000001383757211 */ /* 0x080fe200030f0eff */
[----:B------:R-:W5:Y:S01]  /*0ff0*/  LDG.E.U16 R72, desc[UR44][R72.64] ;  /* 0x0000002c48487981 */ /* 0x000f62000c1e1500 */
[----:B------:R-:W-:-:S03]  /*1000*/  LEA.HI.X.SX32 R19, R143, R19, 0x1, P4 ;  /* 0x000000138f137211 */ /* 0x000fc600020f0eff */
[----:B------:R-:W5:Y:S04]  /*1010*/  LDG.E.U16 R30, desc[UR44][R30.64] ;  /* 0x0000002c1e1e7981 */ /* 0x000f68000c1e1500 */
        /* <DEDUP_REMOVED lines=42> */
[----:B------:R0:W5:Y:S01]  /*12c0*/  LDG.E.U16 R6, desc[UR44][R6.64] ;  /* 0x0000002c06067981 */ /* 0x000162000c1e1500 */
[----:B------:R-:W0:Y:S01]  /*12d0*/  S2UR UR4, SR_CgaCtaId ;  /* 0x00000000000479c3 */ /* 0x000e220000008800 */
[C---:B-1----:R-:W-:Y:S01]  /*12e0*/  LOP3.LUT R4, R2.reuse, 0x3f, RZ, 0xc0, !PT ;  /* 0x0000003f02047812 */ /* 0x042fe200078ec0ff */
[----:B------:R-:W1:Y:S01]  /*12f0*/  S2R R178, SR_TID.X ;  /* 0x0000000000b27919 */ /* 0x000e620000002100 */
[----:B------:R-:W-:Y:S01]  /*1300*/  UMOV UR17, 0x400 ;  /* 0x0000040000117882 */ /* 0x000fe20000000000 */
[----:B------:R-:W-:-:S02]  /*1310*/  LOP3.LUT R5, R2, 0x40, RZ, 0xc0, !PT ;  /* 0x0000004002057812 */ /* 0x000fc400078ec0ff */
[----:B------:R-:W-:Y:S02]  /*1320*/  IMAD.SHL.U32 R132, R4, 0x2, RZ ;  /* 0x0000000204847824 */ /* 0x000fe400078e00ff */
[----:B------:R-:W-:-:S03]  /*1330*/  VIADD R217, R181, 0x80 ;  /* 0x00000080b5d97836 */ /* 0x000fc60000000000 */
[----:B------:R-:W-:Y:S02]  /*1340*/  LEA R11, R5, R132, 0x7 ;  /* 0x00000084050b7211 */ /* 0x000fe400078e38ff */
[----:B------:R-:W-:Y:S02]  /*1350*/  ISETP.GE.AND P0, PT, R217, 0x1, PT ;  /* 0x00000001d900780c */ /* 0x000fe40003f06270 */
[C---:B0-----:R-:W-:Y:S01]  /*1360*/  LOP3.LUT R7, R11.reuse, 0x10, RZ, 0x3c, !PT ;  /* 0x000000100b077812 */ /* 0x041fe200078e3cff */
[----:B------:R-:W-:Y:S01]  /*1370*/  ULEA UR17, UR4, UR17, 0x18 ;  /* 0x0000001104117291 */ /* 0x000fe2000f8ec03f */
[----:B------:R-:W-:Y:S01]  /*1380*/  LOP3.LUT R13, R11, 0x20, RZ, 0x3c, !PT ;  /* 0x000000200b0d7812 */ /* 0x000fe200078e3cff */
[----:B------:R-:W-:Y:S01]  /*1390*/  IMAD.MOV.U32 R193, RZ, RZ, 0x3f800000 ;  /* 0x3f800000ffc17424 */ /* 0x000fe200078e00ff */
[----:B------:R-:W-:-:S06]  /*13a0*/  MOV R196, 0x3f800000 ;  /* 0x3f80000000c47802 */ /* 0x000fcc0000000f00 */
[----:B--2---:R0:W-:Y:S04]  /*13b0*/  STS.U16 [R11+UR17], R3 ;  /* 0x000000030b007988 */ /* 0x0041e80008000411 */
[----:B---3--:R-:W-:Y:S04]  /*13c0*/  STS.U16 [R11+UR17+0x400], R10 ;  /* 0x0004000a0b007988 */ /* 0x008fe80008000411 */
[----:B----4-:R-:W-:Y:S01]  /*13d0*/  STS.U16 [R11+UR17+0x800], R20 ;  /* 0x000800140b007988 */ /* 0x010fe20008000411 */
[----:B0-----:R-:W-:-:S03]  /*13e0*/  LOP3.LUT R3, R11, 0x30, RZ, 0x3c, !PT ;  /* 0x000000300b037812 */ /* 0x001fc600078e3cff */
[----:B-----5:R-:W-:Y:S04]  /*13f0*/  STS.U16 [R11+UR17+0x1000], R24 ;  /* 0x001000180b007988 */ /* 0x020fe80008000411 */
[----:B------:R-:W-:Y:S04]  /*1400*/  STS.U16 [R11+UR17+0x1400], R130 ;  /* 0x001400820b007988 */ /* 0x000fe80008000411 */
        /* <DEDUP_REMOVED lines=10> */
[----:B------:R0:W-:Y:S04]  /*14b0*/  STS.U16 [R7+UR17+0x1c80], R126 ;  /* 0x001c807e07007988 */ /* 0x0001e80008000411 */
[----:B------:R-:W-:Y:S04]  /*14c0*/  STS.U16 [R13+UR17+0x500], R8 ;  /* 0x000500080d007988 */ /* 0x000fe80008000411 */
[----:B------:R-:W-:Y:S01]  /*14d0*/  STS.U16 [R13+UR17+0x100], R74 ;  /* 0x0001004a0d007988 */ /* 0x000fe20008000411 */
[----:B0-----:R-:W-:-:S03]  /*14e0*/  LOP3.LUT R7, R11, 0x40, RZ, 0x3c, !PT ;  /* 0x000000400b077812 */ /* 0x001fc600078e3cff */
        /* <DEDUP_REMOVED lines=15> */
[----:B------:R-:W-:Y:S01]  /*15e0*/  STS.U16 [R7+UR17+0xa00], R22 ;  /* 0x000a001607007988 */ /* 0x000fe20008000411 */
[----:B0-----:R-:W-:-:S02]  /*15f0*/  LOP3.LUT R3, R11, 0x60, RZ, 0x3c, !PT ;  /* 0x000000600b037812 */ /* 0x001fc400078e3cff */
[----:B------:R-:W-:Y:S01]  /*1600*/  LOP3.LUT R11, R11, 0x70, RZ, 0x3c, !PT ;  /* 0x000000700b0b7812 */ /* 0x000fe200078e3cff */
        /* <DEDUP_REMOVED lines=22> */
[----:B------:R-:W-:Y:S01]  /*1770*/  STS.U16 [R3+UR17+0x1f00], R18 ;  /* 0x001f001203007988 */ /* 0x000fe20008000411 */
[----:B------:R-:W-:-:S03]  /*1780*/  IMAD.MOV.U32 R104, RZ, RZ, -0x800000 ;  /* 0xff800000ff687424 */ /* 0x000fc600078e00ff */
[----:B------:R-:W-:Y:S01]  /*1790*/  STS.U16 [R11+UR17+0x380], R42 ;  /* 0x0003802a0b007988 */ /* 0x000fe20008000411 */
[----:B------:R-:W-:-:S03]  /*17a0*/  IMAD.MOV.U32 R119, RZ, RZ, -0x800000 ;  /* 0xff800000ff777424 */ /* 0x000fc600078e00ff */
[----:B------:R-:W-:Y:S01]  /*17b0*/  STS.U16 [R11+UR17+0x780], R50 ;  /* 0x000780320b007988 */ /* 0x000fe20008000411 */
[----:B0-----:R-:W-:-:S03]  /*17c0*/  MOV R106, 0xff800000 ;  /* 0xff800000006a7802 */ /* 0x001fc60000000f00 */
[----:B------:R0:W-:Y:S01]  /*17d0*/  STS.U16 [R11+UR17+0xb80], R66 ;  /* 0x000b80420b007988 */ /* 0x0001e20008000411 */
[----:B------:R-:W-:-:S03]  /*17e0*/  IMAD.MOV.U32 R105, RZ, RZ, -0x800000 ;  /* 0xff800000ff697424 */ /* 0x000fc600078e00ff */
[----:B------:R2:W-:Y:S01]  /*17f0*/  STS.U16 [R11+UR17+0xf80], R84 ;  /* 0x000f80540b007988 */ /* 0x0005e20008000411 */
[----:B------:R-:W-:-:S03]  /*1800*/  IMAD.MOV.U32 R194, RZ, RZ, 0x3f800000 ;  /* 0x3f800000ffc27424 */ /* 0x000fc600078e00ff */
[----:B------:R3:W-:Y:S01]  /*1810*/  STS.U16 [R11+UR17+0x1380], R90 ;  /* 0x0013805a0b007988 */ /* 0x0007e20008000411 */
[----:B------:R-:W-:-:S03]  /*1820*/  IMAD.MOV.U32 R195, RZ, RZ, 0x3f800000 ;  /* 0x3f800000ffc37424 */ /* 0x000fc600078e00ff */
[----:B------:R3:W-:Y:S01]  /*1830*/  STS.U16 [R11+UR17+0x1780], R98 ;  /* 0x001780620b007988 */ /* 0x0007e20008000411 */
[----:B------:R-:W-:-:S03]  /*1840*/  CS2R R56, SRZ ;  /* 0x0000000000387805 */ /* 0x000fc6000001ff00 */
[----:B------:R3:W-:Y:S01]  /*1850*/  STS.U16 [R11+UR17+0x1b80], R9 ;  /* 0x001b80090b007988 */ /* 0x0007e20008000411 */
[----:B------:R-:W-:-:S03]  /*1860*/  CS2R R58, SRZ ;  /* 0x00000000003a7805 */ /* 0x000fc6000001ff00 */
[----:B------:R3:W-:Y:S01]  /*1870*/  STS.U16 [R11+UR17+0x1f80], R6 ;  /* 0x001f80060b007988 */ /* 0x0007e20008000411 */
[----:B------:R-:W-:Y:S02]  /*1880*/  CS2R R60, SRZ ;  /* 0x00000000003c7805 */ /* 0x000fe4000001ff00 */
[----:B------:R-:W-:Y:S02]  /*1890*/  CS2R R62, SRZ ;  /* 0x00000000003e7805 */ /* 0x000fe4000001ff00 */
[----:B------:R-:W-:Y:S02]  /*18a0*/  CS2R R64, SRZ ;  /* 0x0000000000407805 */ /* 0x000fe4000001ff00 */
[----:B0-----:R-:W-:Y:S02]  /*18b0*/  CS2R R66, SRZ ;  /* 0x0000000000427805 */ /* 0x001fe4000001ff00 */
[----:B------:R-:W-:Y:S02]  /*18c0*/  CS2R R68, SRZ ;  /* 0x0000000000447805 */ /* 0x000fe4000001ff00 */
[----:B------:R-:W-:-:S02]  /*18d0*/  CS2R R70, SRZ ;  /* 0x0000000000467805 */ /* 0x000fc4000001ff00 */
[----:B------:R-:W-:Y:S02]  /*18e0*/  CS2R R72, SRZ ;  /* 0x0000000000487805 */ /* 0x000fe4000001ff00 */
[----:B------:R-:W-:Y:S02]  /*18f0*/  CS2R R74, SRZ ;  /* 0x00000000004a7805 */ /* 0x000fe4000001ff00 */
[----:B------:R-:W-:Y:S02]  /*1900*/  CS2R R76, SRZ ;  /* 0x00000000004c7805 */ /* 0x000fe4000001ff00 */
[----:B------:R-:W-:Y:S02]  /*1910*/  CS2R R78, SRZ ;  /* 0x00000000004e7805 */ /* 0x000fe4000001ff00 */
[----:B------:R-:W-:Y:S02]  /*1920*/  CS2R R80, SRZ ;  /* 0x0000000000507805 */ /* 0x000fe4000001ff00 */
[----:B------:R-:W-:-:S02]  /*1930*/  CS2R R82, SRZ ;  /* 0x0000000000527805 */ /* 0x000fc4000001ff00 */
[----:B--2---:R-:W-:Y:S02]  /*1940*/  CS2R R84, SRZ ;  /* 0x0000000000547805 */ /* 0x004fe4000001ff00 */
[----:B------:R-:W-:Y:S02]  /*1950*/  CS2R R86, SRZ ;  /* 0x0000000000567805 */ /* 0x000fe4000001ff00 */
[----:B------:R-:W-:Y:S02]  /*1960*/  CS2R R24, SRZ ;  /* 0x0000000000187805 */ /* 0x000fe4000001ff00 */
[----:B------:R-:W-:Y:S02]  /*1970*/  CS2R R26, SRZ ;  /* 0x00000000001a7805 */ /* 0x000fe4000001ff00 */
        /* <DEDUP_REMOVED lines=14> */
[----:B------:R-:W-:Y:S01]  /*1a60*/  LOP3.LUT R3, R2, 0x60, RZ, 0xc0, !PT ;  /* 0x0000006002037812 */ /* 0x000fe200078ec0ff */
[----:B-1----:R-:W-:Y:S01]  /*1a70*/  IMAD.SHL.U32 R180, R178, 0x10, RZ ;  /* 0x00000010b2b47824 */ /* 0x002fe200078e00ff */
[----:B------:R-:W-:Y:S01]  /*1a80*/  SHF.L.U32 R190, R2, 0x1, RZ ;  /* 0x0000000102be7819 */ /* 0x000fe200000006ff */
[----:B------:R-:W-:Y:S01]  /*1a90*/  IMAD.SHL.U32 R179, R178, 0x40, RZ ;  /* 0x00000040b2b37824 */ /* 0x000fe200078e00ff */
[----:B---3--:R-:W-:Y:S06]  /*1aa0*/  @!P0 BRA `(.L_x_0) ;  /* 0x0000003000148947 */ /* 0x008fec0003800000 */
[----:B------:R-:W0:Y:S01]  /*1ab0*/  LDC.64 R164, c[0x0][0x250] ;  /* 0x00009400ffa47b82 */ /* 0x000e220000000a00 */
[--C-:B------:R-:W-:Y:S01]  /*1ac0*/  SHF.R.U32.HI R7, RZ, 0x2, R2.reuse ;  /* 0x00000002ff077819 */ /* 0x100fe20000011602 */
[----:B------:R-:W-:Y:S01]  /*1ad0*/  ULDC UR4, c[0x0][0x258] ;  /* 0x0000960000047ab9 */ /* 0x000fe20000000800 */
[----:B------:R-:W-:Y:S01]  /*1ae0*/  SHF.R.U32.HI R6, RZ, 0x1, R3 ;  /* 0x00000001ff067819 */ /* 0x000fe20000011603 */
[----:B------:R-:W-:Y:S01]  /*1af0*/  UIADD3 UR6, UR17, 0x4000, URZ ;  /* 0x0000400011067890 */ /* 0x000fe2000fffe03f */
[----:B------:R-:W-:Y:S01]  /*1b00*/  SGXT.U32 R7, R7, 0x3 ;  /* 0x000000030707781a */ /* 0x000fe20000000000 */
[----:B------:R-:W-:Y:S01]  /*1b10*/  USHF.R.U32.HI UR12, URZ, 0x4, UR17 ;  /* 0x000000043f0c7899 */ /* 0x000fe20008011611 */
[--C-:B------:R-:W-:Y:S01]  /*1b20*/  SHF.R.U32.HI R8, RZ, 0x6, R2.reuse ;  /* 0x00000006ff087819 */ /* 0x100fe20000011602 */
[----:B------:R-:W1:Y:S01]  /*1b30*/  LDC.64 R162, c[0x0][0x260] ;  /* 0x00009800ffa27b82 */ /* 0x000e620000000a00 */
[----:B------:R-:W-:Y:S01]  /*1b40*/  LOP3.LUT R181, R181, R6, R7, 0xfe, !PT ;  /* 0x00000006b5b57212 */ /* 0x000fe200078efe07 */
[----:B------:R-:W-:Y:S01]  /*1b50*/  USHF.R.U32.HI UR6, URZ, 0x4, UR6 ;  /* 0x000000043f067899 */ /* 0x000fe20008011606 */
[----:B------:R-:W-:Y:S01]  /*1b60*/  SGXT.U32 R6, R8, 0x1 ;  /* 0x000000010806781a */ /* 0x000fe20000000000 */
[----:B------:R-:W-:Y:S01]  /*1b70*/  USGXT.U32 UR12, UR12, 0xe ;  /* 0x0000000e0c0c789a */ /* 0x000fe20008000000 */
[----:B------:R-:W-:Y:S01]  /*1b80*/  ISETP.NE.U32.AND P0, PT, R5, RZ, PT ;  /* 0x000000ff0500720c */ /* 0x000fe20003f05070 */
[----:B------:R-:W-:Y:S01]  /*1b90*/  IMAD R5, R4, UR4, RZ ;  /* 0x0000000404057c24 */ /* 0x000fe2000f8e02ff */
[----:B------:R-:W-:Y:S01]  /*1ba0*/  LOP3.LUT R10, R2, 0x1f, RZ, 0xc0, !PT ;  /* 0x0000001f020a7812 */ /* 0x000fe200078ec0ff */
[----:B------:R-:W2:Y:S01]  /*1bb0*/  LDC R28, c[0x0][0x268] ;  /* 0x00009a00ff1c7b82 */ /* 0x000ea20000000800 */
[----:B------:R-:W-:Y:S01]  /*1bc0*/  ULDC.64 UR4, c[0x0][0x218] ;  /* 0x0000860000047ab9 */ /* 0x000fe20000000a00 */
[----:B------:R-:W-:Y:S01]  /*1bd0*/  IMAD.SHL.U32 R7, R5, 0x2, RZ ;  /* 0x0000000205077824 */ /* 0x000fe200078e00ff */
[----:B------:R-:W-:Y:S01]  /*1be0*/  SEL R9, RZ, 0x90, !P0 ;  /* 0x00000090ff097807 */ /* 0x000fe20004000000 */
[----:B------:R-:W-:Y:S01]  /*1bf0*/  USGXT.U32 UR6, UR6, 0xe ;  /* 0x0000000e0606789a */ /* 0x000fe20008000000 */
[----:B------:R-:W-:Y:S01]  /*1c00*/  SHF.R.U32.HI R2, RZ, 0x5, R2 ;  /* 0x00000005ff027819 */ /* 0x000fe20000011602 */
[----:B------:R-:W-:Y:S01]  /*1c10*/  UIADD3 UR8, UP0, UR12, 0x80, URZ ;  /* 0x000000800c087890 */ /* 0x000fe2000ff1e03f */
[----:B------:R-:W-:Y:S01]  /*1c20*/  LOP3.LUT R190, R190, 0x6, RZ, 0xc0, !PT ;  /* 0x00000006bebe7812 */ /* 0x000fe200078ec0ff */
[----:B0-----:R-:W-:Y:S01]  /*1c30*/  IMAD R3, R164, UR16, RZ ;  /* 0x00000010a4037c24 */ /* 0x001fe2000f8e02ff */
[----:B------:R-:W-:Y:S01]  /*1c40*/  SGXT.U32 R2, R2, 0x2 ;  /* 0x000000020202781a */ /* 0x000fe20000000000 */
[----:B------:R-:W-:Y:S01]  /*1c50*/  IMAD R6, R6, R165, RZ ;  /* 0x000000a506067224 */ /* 0x000fe200078e02ff */
[----:B------:R-:W-:Y:S01]  /*1c60*/  LOP3.LUT R164, R9, R132, RZ, 0x3c, !PT ;  /* 0x0000008409a47212 */ /* 0x000fe200078e3cff */
[----:B------:R-:W-:Y:S01]  /*1c70*/  IMAD.SHL.U32 R4, R3, 0x2, RZ ;  /* 0x0000000203047824 */ /* 0x000fe200078e00ff */
[----:B------:R-:W-:Y:S01]  /*1c80*/  UIADD3 UR10, UP1, UR6, 0x2, URZ ;  /* 0x00000002060a7890 */ /* 0x000fe2000ff3e03f */
[----:B------:R-:W-:Y:S01]  /*1c90*/  IMAD R8, R165, 0x2, R6 ;  /* 0x00000002a5087824 */ /* 0x000fe200078e0206 */
[----:B------:R-:W-:Y:S01]  /*1ca0*/  UMOV UR7, URZ ;  /* 0x0000003f00077c82 */ /* 0x000fe20008000000 */
[----:B------:R-:W-:Y:S01]  /*1cb0*/  IMAD.HI R3, R3, 0x2, RZ ;  /* 0x0000000203037827 */ /* 0x000fe200078e02ff */
[----:B------:R-:W-:Y:S01]  /*1cc0*/  IADD3 R131, P0, P1, R7, UR4, R4 ;  /* 0x0000000407837c10 */ /* 0x000fe2000f91e004 */
[----:B------:R-:W-:Y:S01]  /*1cd0*/  UIADD3.X UR11, UR7, 0x40000040, URZ, UP1, !UPT ;  /* 0x40000040070b7890 */ /* 0x000fe20008ffe43f */
[----:B------:R-:W-:Y:S01]  /*1ce0*/  MOV R193, 0x3f800000 ;  /* 0x3f80000000c17802 */ /* 0x000fe20000000f00 */
[----:B------:R-:W-:Y:S01]  /*1cf0*/  IMAD.HI R4, R5, 0x2, RZ ;  /* 0x0000000205047827 */ /* 0x000fe200078e02ff */
[-C--:B------:R-:W-:Y:S01]  /*1d00*/  LEA R160, P2, R6, R131.reuse, 0x1 ;  /* 0x0000008306a07211 */ /* 0x080fe200078408ff */
[----:B------:R-:W-:Y:S01]  /*1d10*/  UMOV UR18, 0xfffffffe ;  /* 0xfffffffe00127882 */ /* 0x000fe20000000000 */
[----:B------:R-:W-:Y:S01]  /*1d20*/  LEA R158, P3, R8, R131, 0x1 ;  /* 0x00000083089e7211 */ /* 0x000fe200078608ff */
[----:B-1----:R-:W-:Y:S01]  /*1d30*/  IMAD R5, R10, R163, RZ ;  /* 0x000000a30a057224 */ /* 0x002fe200078e02ff */
[----:B------:R-:W-:Y:S01]  /*1d40*/  LEA R10, R165, R8, 0x1 ;  /* 0x00000008a50a7211 */ /* 0x000fe200078e08ff */
[----:B------:R-:W-:Y:S01]  /*1d50*/  IMAD R162, R162, UR16, RZ ;  /* 0x00000010a2a27c24 */ /* 0x000fe2000f8e02ff */
[----:B------:R-:W-:Y:S01]  /*1d60*/  IADD3.X R19, R4, UR5, R3, P0, P1 ;  /* 0x0000000504137c10 */ /* 0x000fe200087e2403 */
[----:B------:R-:W-:Y:S01]  /*1d70*/  IMAD.SHL.U32 R12, R5, 0x2, RZ ;  /* 0x00000002050c7824 */ /* 0x000fe200078e00ff */
[----:B------:R-:W-:Y:S01]  /*1d80*/  ULDC.64 UR4, c[0x0][0x220] ;  /* 0x0000880000047ab9 */ /* 0x000fe20000000a00 */
[C---:B------:R-:W-:Y:S01]  /*1d90*/  IMAD R4, R165.reuse, 0x2, R10 ;  /* 0x00000002a5047824 */ /* 0x040fe200078e020a */
[-C--:B------:R-:W-:Y:S01]  /*1da0*/  LEA.HI.X.SX32 R161, R6, R19.reuse, 0x1, P2 ;  /* 0x0000001306a17211 */ /* 0x080fe200010f0eff */
[----:B------:R-:W-:Y:S01]  /*1db0*/  IMAD.SHL.U32 R3, R162, 0x2, RZ ;  /* 0x00000002a2037824 */ /* 0x000fe200078e00ff */
[----:B------:R-:W-:Y:S01]  /*1dc0*/  LEA.HI.X.SX32 R159, R8, R19, 0x1, P3 ;  /* 0x00000013089f7211 */ /* 0x000fe200018f0eff */
[----:B--2---:R-:W-:Y:S01]  /*1dd0*/  IMAD R7, R2, R28, RZ ;  /* 0x0000001c02077224 */ /* 0x004fe200078e02ff */
[C---:B------:R-:W-:Y:S01]  /*1de0*/  LEA R2, R165.reuse, R4, 0x1 ;  /* 0x00000004a5027211 */ /* 0x040fe200078e08ff */
[----:B------:R-:W-:Y:S01]  /*1df0*/  IMAD.HI R162, R162, 0x2, RZ ;  /* 0x00000002a2a27827 */ /* 0x000fe200078e02ff */
[----:B------:R-:W-:Y:S01]  /*1e00*/  IADD3 R26, P0, P1, R12, UR4, R3 ;  /* 0x000000040c1a7c10 */ /* 0x000fe2000f91e003 */
[----:B------:R-:W-:Y:S01]  /*1e10*/  UMOV UR19, 0x7fffffdf ;  /* 0x7fffffdf00137882 */ /* 0x000fe20000000000 */
[-C--:B------:R-:W-:Y:S01]  /*1e20*/  LEA R154, P3, R4, R131.reuse, 0x1 ;  /* 0x00000083049a7211 */ /* 0x080fe200078608ff */
[C---:B------:R-:W-:Y:S01]  /*1e30*/  IMAD R12, R165.reuse, 0x2, R2 ;  /* 0x00000002a50c7824 */ /* 0x040fe200078e0202 */
[----:B------:R-:W-:Y:S01]  /*1e40*/  LEA R156, P2, R10, R131, 0x1 ;  /* 0x000000830a9c7211 */ /* 0x000fe200078408ff */
[----:B------:R-:W-:Y:S01]  /*1e50*/  IMAD R3, R28, 0x4, R7 ;  /* 0x000000041c037824 */ /* 0x000fe200078e0207 */
[-C--:B------:R-:W-:Y:S01]  /*1e60*/  LEA.HI.X.SX32 R155, R4, R19.reuse, 0x1, P3 ;  /* 0x00000013049b7211 */ /* 0x080fe200018f0eff */
[----:B------:R-:W-:Y:S01]  /*1e70*/  IMAD R14, R165, 0x2, R12 ;  /* 0x00000002a50e7824 */ /* 0x000fe200078e020c */
[----:B------:R-:W-:Y:S01]  /*1e80*/  LEA.HI.X.SX32 R157, R10, R19, 0x1, P2 ;  /* 0x000000130a9d7211 */ /* 0x000fe200010f0eff */
[----:B------:R-:W-:Y:S01]  /*1e90*/  IMAD.HI R5, R5, 0x2, RZ ;  /* 0x0000000205057827 */ /* 0x000fe200078e02ff */
[----:B------:R-:W-:-:S02]  /*1ea0*/  LEA R152, P2, R2, R131, 0x1 ;  /* 0x0000008302987211 */ /* 0x000fc400078408ff */
[----:B------:R-:W-:Y:S02]  /*1eb0*/  CS2R R56, SRZ ;  /* 0x0000000000387805 */ /* 0x000fe4000001ff00 */
[----:B------:R-:W-:Y:S01]  /*1ec0*/  LEA R150, P3, R12, R131, 0x1 ;  /* 0x000000830c967211 */ /* 0x000fe200078608ff */
[C---:B------:R-:W-:Y:S01]  /*1ed0*/  IMAD R6, R165.reuse, 0x2, R14 ;  /* 0x00000002a5067824 */ /* 0x040fe200078e020e */
[-C--:B------:R-:W-:Y:S01]  /*1ee0*/  LEA.HI.X.SX32 R153, R2, R19.reuse, 0x1, P2 ;  /* 0x0000001302997211 */ /* 0x080fe200010f0eff */
[----:B------:R-:W-:Y:S01]  /*1ef0*/  IMAD.MOV.U32 R189, RZ, RZ, -0x800000 ;  /* 0xff800000ffbd7424 */ /* 0x000fe200078e00ff */
[----:B------:R-:W-:Y:S01]  /*1f00*/  LEA.HI.X.SX32 R151, R12, R19, 0x1, P3 ;  /* 0x000000130c977211 */ /* 0x000fe200018f0eff */
[C---:B------:R-:W-:Y:S01]  /*1f10*/  IMAD R8, R165.reuse, 0x2, R6 ;  /* 0x00000002a5087824 */ /* 0x040fe200078e0206 */
[----:B------:R-:W-:Y:S01]  /*1f20*/  LEA R9, R28, R3, 0x2 ;  /* 0x000000031c097211 */ /* 0x000fe200078e10ff */
[----:B------:R-:W-:Y:S01]  /*1f30*/  IMAD.MOV.U32 R191, RZ, RZ, RZ ;  /* 0x000000ffffbf7224 */ /* 0x000fe200078e00ff */
[-C--:B------:R-:W-:Y:S01]  /*1f40*/  LEA R146, P3, R6, R131.reuse, 0x1 ;  /* 0x0000008306927211 */ /* 0x080fe200078608ff */
[C---:B------:R-:W-:Y:S01]  /*1f50*/  IMAD R4, R165.reuse, 0x2, R8 ;  /* 0x00000002a5047824 */ /* 0x040fe200078e0208 */
[----:B------:R-:W-:Y:S01]  /*1f60*/  LEA R144, P4, R8, R131, 0x1 ;  /* 0x0000008308907211 */ /* 0x000fe200078808ff */
[----:B------:R-:W-:Y:S01]  /*1f70*/  IMAD R11, R28, 0x4, R9 ;  /* 0x000000041c0b7824 */ /* 0x000fe200078e0209 */
[-C--:B------:R-:W-:Y:S01]  /*1f80*/  LEA.HI.X.SX32 R147, R6, R19.reuse, 0x1, P3 ;  /* 0x0000001306937211 */ /* 0x080fe200018f0eff */
[C---:B------:R-:W-:Y:S01]  /*1f90*/  IMAD R10, R165.reuse, 0x2, R4 ;  /* 0x00000002a50a7824 */ /* 0x040fe200078e0204 */
[----:B------:R-:W-:Y:S01]  /*1fa0*/  LEA.HI.X.SX32 R145, R8, R19, 0x1, P4 ;  /* 0x0000001308917211 */ /* 0x000fe200020f0eff */
[----:B------:R-:W-:Y:S01]  /*1fb0*/  IMAD.MOV.U32 R183, RZ, RZ, RZ ;  /* 0x000000ffffb77224 */ /* 0x000fe200078e00ff */
[----:B------:R-:W-:Y:S01]  /*1fc0*/  LEA R13, R28, R11, 0x2 ;  /* 0x0000000b1c0d7211 */ /* 0x000fe200078e10ff */
[C---:B------:R-:W-:Y:S01]  /*1fd0*/  IMAD R2, R165.reuse, 0x2, R10 ;  /* 0x00000002a5027824 */ /* 0x040fe200078e020a */
[-C--:B------:R-:W-:Y:S01]  /*1fe0*/  LEA R148, P2, R14, R131.reuse, 0x1 ;  /* 0x000000830e947211 */ /* 0x080fe200078408ff */
[----:B------:R-:W-:Y:S01]  /*1ff0*/  IMAD.MOV.U32 R194, RZ, RZ, 0x3f800000 ;  /* 0x3f800000ffc27424 */ /* 0x000fe200078e00ff */
[-C--:B------:R-:W-:Y:S01]  /*2000*/  LEA R140, P3, R10, R131.reuse, 0x1 ;  /* 0x000000830a8c7211 */ /* 0x080fe200078608ff */
[C---:B------:R-:W-:Y:S01]  /*2010*/  IMAD R12, R165.reuse, 0x2, R2 ;  /* 0x00000002a50c7824 */ /* 0x040fe200078e0202 */
[----:B------:R-:W-:Y:S01]  /*2020*/  LEA R138, P4, R2, R131, 0x1 ;  /* 0x00000083028a7211 */ /* 0x000fe200078808ff */
[----:B------:R-:W-:Y:S01]  /*2030*/  IMAD R15, R28, 0x4, R13 ;  /* 0x000000041c0f7824 */ /* 0x000fe200078e020d */
[-C--:B------:R-:W-:Y:S01]  /*2040*/  LEA.HI.X.SX32 R149, R14, R19.reuse, 0x1, P2 ;  /* 0x000000130e957211 */ /* 0x080fe200010f0eff */
[C---:B------:R-:W-:Y:S01]  /*2050*/  IMAD R6, R165.reuse, 0x2, R12 ;  /* 0x00000002a5067824 */ /* 0x040fe200078e020c */
[----:B------:R-:W-:Y:S01]  /*2060*/  LEA.HI.X.SX32 R139, R2, R19, 0x1, P4 ;  /* 0x00000013028b7211 */ /* 0x000fe200020f0eff */
[----:B------:R-:W-:Y:S01]  /*2070*/  IMAD.MOV.U32 R196, RZ, RZ, 0x3f800000 ;  /* 0x3f800000ffc47424 */ /* 0x000fe200078e00ff */
[----:B------:R-:W-:Y:S01]  /*2080*/  LEA R142, P2, R4, R131, 0x1 ;  /* 0x00000083048e7211 */ /* 0x000fe200078408ff */
[----:B------:R-:W-:Y:S01]  /*2090*/  IMAD.MOV.U32 R192, RZ, RZ, -0x800000 ;  /* 0xff800000ffc07424 */ /* 0x000fe200078e00ff */
[----:B------:R-:W-:-:S02]  /*20a0*/  LEA R8, R165, R6, 0x1 ;  /* 0x00000006a5087211 */ /* 0x000fc400078e08ff */
[----:B------:R-:W-:Y:S02]  /*20b0*/  CS2R R58, SRZ ;  /* 0x00000000003a7805 */ /* 0x000fe4000001ff00 */
[----:B------:R-:W-:Y:S02]  /*20c0*/  LEA R17, R28, R15, 0x2 ;  /* 0x0000000f1c117211 */ /* 0x000fe400078e10ff */
[----:B------:R-:W-:Y:S02]  /*20d0*/  CS2R R60, SRZ ;  /* 0x00000000003c7805 */ /* 0x000fe4000001ff00 */
[-C--:B------:R-:W-:Y:S01]  /*20e0*/  LEA.HI.X.SX32 R143, R4, R19.reuse, 0x1, P2 ;  /* 0x00000013048f7211 */ /* 0x080fe200010f0eff */
[----:B------:R-:W-:Y:S01]  /*20f0*/  IMAD R2, R165, 0x2, R8 ;  /* 0x00000002a5027824 */ /* 0x000fe200078e0208 */
[----:B------:R-:W-:Y:S02]  /*2100*/  LEA.HI.X.SX32 R141, R10, R19, 0x1, P3 ;  /* 0x000000130a8d7211 */ /* 0x000fe400018f0eff */
[----:B------:R-:W-:-:S02]  /*2110*/  CS2R R62, SRZ ;  /* 0x00000000003e7805 */ /* 0x000fc4000001ff00 */
[-C--:B------:R-:W-:Y:S02]  /*2120*/  LEA R136, P2, R12, R131.reuse, 0x1 ;  /* 0x000000830c887211 */ /* 0x080fe400078408ff */
[----:B------:R-:W-:Y:S02]  /*2130*/  CS2R R64, SRZ ;  /* 0x0000000000407805 */ /* 0x000fe4000001ff00 */
[-C--:B------:R-:W-:Y:S02]  /*2140*/  LEA R130, P5, R2, R131.reuse, 0x1 ;  /* 0x0000008302827211 */ /* 0x080fe400078a08ff */
[----:B------:R-:W-:Y:S02]  /*2150*/  CS2R R66, SRZ ;  /* 0x0000000000427805 */ /* 0x000fe4000001ff00 */
[----:B------:R-:W-:Y:S02]  /*2160*/  LEA R134, P3, R6, R131, 0x1 ;  /* 0x0000008306867211 */ /* 0x000fe400078608ff */
[----:B------:R-:W-:-:S02]  /*2170*/  CS2R R68, SRZ ;  /* 0x0000000000447805 */ /* 0x000fc4000001ff00 */
[----:B------:R-:W-:Y:S02]  /*2180*/  LEA R132, P4, R8, R131, 0x1 ;  /* 0x0000008308847211 */ /* 0x000fe400078808ff */
[----:B------:R-:W-:Y:S02]  /*2190*/  CS2R R70, SRZ ;  /* 0x0000000000467805 */ /* 0x000fe4000001ff00 */
[----:B------:R-:W-:Y:S01]  /*21a0*/  LEA.HI.X.SX32 R131, R2, R19, 0x1, P5 ;  /* 0x0000001302837211 */ /* 0x000fe200028f0eff */
[C---:B------:R-:W-:Y:S01]  /*21b0*/  IMAD R2, R28.reuse, 0x4, R17 ;  /* 0x000000041c027824 */ /* 0x040fe200078e0211 */
[----:B------:R-:W-:Y:S01]  /*21c0*/  IADD3.X R162, R5, UR5, R162, P0, P1 ;  /* 0x0000000505a27c10 */ /* 0x000fe200087e24a2 */
[----:B------:R-:W-:Y:S01]  /*21d0*/  UMOV UR5, URZ ;  /* 0x0000003f00057c82 */ /* 0x000fe20008000000 */
[-C--:B------:R-:W-:Y:S01]  /*21e0*/  LEA R126, P1, R3, R26.reuse, 0x1 ;  /* 0x0000001a037e7211 */ /* 0x080fe200078208ff */
[----:B------:R-:W-:Y:S01]  /*21f0*/  IMAD R4, R28, 0x4, R2 ;  /* 0x000000041c047824 */ /* 0x000fe200078e0202 */
[----:B------:R-:W-:Y:S01]  /*2200*/  LEA R128, P0, R7, R26, 0x1 ;  /* 0x0000001a07807211 */ /* 0x000fe200078008ff */
[----:B------:R-:W-:Y:S01]  /*2210*/  UIADD3.X UR9, UR5, 0x40000040, URZ, UP0, !UPT ;  /* 0x4000004005097890 */ /* 0x000fe200087fe43f */
[----:B------:R-:W-:-:S02]  /*2220*/  LEA.HI.X.SX32 R127, R3, R162, 0x1, P1 ;  /* 0x000000a2037f7211 */ /* 0x000fc400008f0eff */
[----:B------:R-:W-:Y:S02]  /*2230*/  CS2R R72, SRZ ;  /* 0x0000000000487805 */ /* 0x000fe4000001ff00 */
[----:B------:R-:W-:Y:S02]  /*2240*/  LEA R3, R28, R4, 0x2 ;  /* 0x000000041c037211 */ /* 0x000fe400078e10ff */
[----:B------:R-:W-:Y:S02]  /*2250*/  CS2R R74, SRZ ;  /* 0x00000000004a7805 */ /* 0x000fe4000001ff00 */
[-C--:B------:R-:W-:Y:S02]  /*2260*/  LEA.HI.X.SX32 R135, R6, R19.reuse, 0x1, P3 ;  /* 0x0000001306877211 */ /* 0x080fe400018f0eff */
[----:B------:R-:W-:Y:S02]  /*2270*/  CS2R R76, SRZ ;  /* 0x00000000004c7805 */ /* 0x000fe4000001ff00 */
[----:B------:R-:W-:Y:S01]  /*2280*/  LEA.HI.X.SX32 R137, R12, R19, 0x1, P2 ;  /* 0x000000130c897211 */ /* 0x000fe200010f0eff */
[----:B------:R-:W-:Y:S01]  /*2290*/  IMAD R5, R28, 0x4, R3 ;  /* 0x000000041c057824 */ /* 0x000fe200078e0203 */
[----:B------:R-:W-:-:S02]  /*22a0*/  LEA.HI.X.SX32 R129, R7, R162, 0x1, P0 ;  /* 0x000000a207817211 */ /* 0x000fc400000f0eff */
[----:B------:R-:W-:Y:S02]  /*22b0*/  CS2R R78, SRZ ;  /* 0x00000000004e7805 */ /* 0x000fe4000001ff00 */
[-C--:B------:R-:W-:Y:S01]  /*22c0*/  LEA R124, P2, R9, R26.reuse, 0x1 ;  /* 0x0000001a097c7211 */ /* 0x080fe200078408ff */
[C---:B------:R-:W-:Y:S01]  /*22d0*/  IMAD R6, R28.reuse, 0x4, R5 ;  /* 0x000000041c067824 */ /* 0x040fe200078e0205 */
[----:B------:R-:W-:Y:S02]  /*22e0*/  LEA R122, P0, R11, R26, 0x1 ;  /* 0x0000001a0b7a7211 */ /* 0x000fe400078008ff */
[----:B------:R-:W-:Y:S02]  /*22f0*/  CS2R R80, SRZ ;  /* 0x0000000000507805 */ /* 0x000fe4000001ff00 */
[-C--:B------:R-:W-:Y:S01]  /*2300*/  LEA.HI.X.SX32 R125, R9, R162.reuse, 0x1, P2 ;  /* 0x000000a2097d7211 */ /* 0x080fe200010f0eff */
[----:B------:R-:W-:Y:S01]  /*2310*/  IMAD R7, R28, 0x4, R6 ;  /* 0x000000041c077824 */ /* 0x000fe200078e0206 */
[----:B------:R-:W-:-:S02]  /*2320*/  LEA.HI.X.SX32 R123, R11, R162, 0x1, P0 ;  /* 0x000000a20b7b7211 */ /* 0x000fc400000f0eff */
[----:B------:R-:W-:Y:S02]  /*2330*/  CS2R R82, SRZ ;  /* 0x0000000000527805 */ /* 0x000fe4000001ff00 */
[-C--:B------:R-:W-:Y:S02]  /*2340*/  LEA R120, P1, R13, R26.reuse, 0x1 ;  /* 0x0000001a0d787211 */ /* 0x080fe400078208ff */
[----:B------:R-:W-:Y:S02]  /*2350*/  CS2R R84, SRZ ;  /* 0x0000000000547805 */ /* 0x000fe4000001ff00 */
[-C--:B------:R-:W-:Y:S02]  /*2360*/  LEA R22, P2, R15, R26.reuse, 0x1 ;  /* 0x0000001a0f167211 */ /* 0x080fe400078408ff */
[----:B------:R-:W-:Y:S02]  /*2370*/  CS2R R86, SRZ ;  /* 0x0000000000567805 */ /* 0x000fe4000001ff00 */
[----:B------:R-:W-:-:S02]  /*2380*/  LEA R20, P0, R17, R26, 0x1 ;  /* 0x0000001a11147211 */ /* 0x000fc400078008ff */
[----:B------:R-:W-:Y:S02]  /*2390*/  CS2R R30, SRZ ;  /* 0x00000000001e7805 */ /* 0x000fe4000001ff00 */
[C---:B------:R-:W-:Y:S02]  /*23a0*/  LEA R24, R28.reuse, R7, 0x2 ;  /* 0x000000071c187211 */ /* 0x040fe400078e10ff */
[----:B------:R-:W-:Y:S02]  /*23b0*/  CS2R R32, SRZ ;  /* 0x0000000000207805 */ /* 0x000fe4000001ff00 */
[-C--:B------:R-:W-:Y:S02]  /*23c0*/  LEA.HI.X.SX32 R121, R13, R162.reuse, 0x1, P1 ;  /* 0x000000a20d797211 */ /* 0x080fe400008f0eff */
        /* <DEDUP_REMOVED lines=11> */
[----:B------:R-:W-:Y:S02]  /*2480*/  LEA.HI.X.SX32 R133, R8, R19, 0x1, P4 ;  /* 0x0000001308857211 */ /* 0x000fe400020f0eff */
[----:B------:R-:W-:Y:S02]  /*2490*/  CS2R R44, SRZ ;  /* 0x00000000002c7805 */ /* 0x000fe4000001ff00 */
[-C--:B------:R-:W-:Y:S02]  /*24a0*/  LEA.HI.X.SX32 R19, R2, R162.reuse, 0x1, P1 ;  /* 0x000000a202137211 */ /* 0x080fe400008f0eff */
[----:B------:R-:W-:Y:S02]  /*24b0*/  CS2R R46, SRZ ;  /* 0x00000000002e7805 */ /* 0x000fe4000001ff00 */
[----:B------:R-:W-:-:S02]  /*24c0*/  LEA.HI.X.SX32 R17, R4, R162, 0x1, P2 ;  /* 0x000000a204117211 */ /* 0x000fc400010f0eff */
[----:B------:R-:W-:Y:S02]  /*24d0*/  CS2R R48, SRZ ;  /* 0x0000000000307805 */ /* 0x000fe4000001ff00 */
[----:B------:R-:W-:Y:S01]  /*24e0*/  LEA.HI.X.SX32 R15, R3, R162, 0x1, P0 ;  /* 0x000000a2030f7211 */ /* 0x000fe200000f0eff */
[----:B------:R-:W-:Y:S01]  /*24f0*/  IMAD R3, R28, 0x4, R25 ;  /* 0x000000041c037824 */ /* 0x000fe200078e0219 */
[-C--:B------:R-:W-:Y:S02]  /*2500*/  LEA R12, P1, R5, R26.reuse, 0x1 ;  /* 0x0000001a050c7211 */ /* 0x080fe400078208ff */
[----:B------:R-:W-:Y:S02]  /*2510*/  CS2R R28, SRZ ;  /* 0x00000000001c7805 */ /* 0x000fe4000001ff00 */
[----:B------:R-:W-:Y:S02]  /*2520*/  LEA R10, P2, R6, R26, 0x1 ;  /* 0x0000001a060a7211 */ /* 0x000fe400078408ff */
[----:B------:R-:W-:-:S02]  /*2530*/  CS2R R50, SRZ ;  /* 0x0000000000327805 */ /* 0x000fc4000001ff00 */
[-C--:B------:R-:W-:Y:S02]  /*2540*/  LEA.HI.X.SX32 R13, R5, R162.reuse, 0x1, P1 ;  /* 0x000000a2050d7211 */ /* 0x080fe400008f0eff */
[----:B------:R-:W-:Y:S02]  /*2550*/  CS2R R52, SRZ ;  /* 0x0000000000347805 */ /* 0x000fe4000001ff00 */
[----:B------:R-:W-:Y:S02]  /*2560*/  LEA.HI.X.SX32 R11, R6, R162, 0x1, P2 ;  /* 0x000000a2060b7211 */ /* 0x000fe400010f0eff */
[----:B------:R-:W-:Y:S02]  /*2570*/  CS2R R54, SRZ ;  /* 0x0000000000367805 */ /* 0x000fe4000001ff00 */
[-C--:B------:R-:W-:Y:S01]  /*2580*/  LEA R8, P0, R7, R26.reuse, 0x1 ;  /* 0x0000001a07087211 */ /* 0x080fe200078008ff */
[----:B------:R-:W-:Y:S01]  /*2590*/  UIADD3.64 UR18, UR6, -UR18, URZ ;  /* 0x8000001206127297 */ /* 0x000fe2000fffe03f */
[-C--:B------:R-:W-:Y:S01]  /*25a0*/  LEA R6, P1, R24, R26.reuse, 0x1 ;  /* 0x0000001a18067211 */ /* 0x080fe200078208ff */
[----:B------:R-:W-:Y:S01]  /*25b0*/  UMOV UR4, URZ ;  /* 0x0000003f00047c82 */ /* 0x000fe20008000000 */
[-C--:B------:R-:W-:Y:S01]  /*25c0*/  LEA R4, P2, R25, R26.reuse, 0x1 ;  /* 0x0000001a19047211 */ /* 0x080fe200078408ff */
[----:B------:R-:W-:Y:S01]  /*25d0*/  UIADD3.64 UR24, UR8, 0x80, URZ ;  /* 0x0000008008187897 */ /* 0x000fe2000fffe03f */
[----:B------:R-:W-:-:S02]  /*25e0*/  LEA R2, P3, R3, R26, 0x1 ;  /* 0x0000001a03027211 */ /* 0x000fc400078608ff */
[----:B------:R-:W-:Y:S02]  /*25f0*/  CS2R R26, SRZ ;  /* 0x00000000001a7805 */ /* 0x000fe4000001ff00 */
[-C--:B------:R-:W-:Y:S01]  /*2600*/  LEA.HI.X.SX32 R9, R7, R162.reuse, 0x1, P0 ;  /* 0x000000a207097211 */ /* 0x080fe200000f0eff */
[----:B------:R-:W-:Y:S01]  /*2610*/  UIADD3.64 UR20, UR8, 0x100, URZ ;  /* 0x0000010008147897 */ /* 0x000fe2000fffe03f */
[-C--:B------:R-:W-:Y:S01]  /*2620*/  LEA.HI.X.SX32 R7, R24, R162.reuse, 0x1, P1 ;  /* 0x000000a218077211 */ /* 0x080fe200008f0eff */
[----:B------:R-:W-:Y:S01]  /*2630*/  UIADD3.64 UR28, UR8, 0x180, URZ ;  /* 0x00000180081c7897 */ /* 0x000fe2000fffe03f */
[-C--:B------:R-:W-:Y:S02]  /*2640*/  LEA.HI.X.SX32 R5, R25, R162.reuse, 0x1, P2 ;  /* 0x000000a219057211 */ /* 0x080fe400010f0eff */
[----:B------:R-:W-:Y:S02]  /*2650*/  CS2R R24, SRZ ;  /* 0x0000000000187805 */ /* 0x000fe4000001ff00 */
[----:B------:R-:W-:Y:S01]  /*2660*/  LEA.HI.X.SX32 R3, R3, R162, 0x1, P3 ;  /* 0x000000a203037211 */ /* 0x000fe200018f0eff */
[----:B------:R-:W-:Y:S01]  /*2670*/  IMAD.MOV.U32 R162, RZ, RZ, -0x800000 ;  /* 0xff800000ffa27424 */ /* 0x000fe200078e00ff */
[----:B------:R-:W-:Y:S01]  /*2680*/  MOV R195, 0x3f800000 ;  /* 0x3f80000000c37802 */ /* 0x000fe20000000f00 */
[----:B------:R-:W-:Y:S01]  /*2690*/  UIADD3.64 UR32, UR8, 0x200, URZ ;  /* 0x0000020008207897 */ /* 0x000fe2000fffe03f */
[----:B------:R-:W-:Y:S01]  /*26a0*/  MOV R197, 0xff800000 ;  /* 0xff80000000c57802 */ /* 0x000fe20000000f00 */
[----:B------:R-:W-:Y:S01]  /*26b0*/  UIADD3.64 UR36, UR8, 0x280, URZ ;  /* 0x0000028008247897 */ /* 0x000fe2000fffe03f */
[C---:B------:R-:W-:Y:S01]  /*26c0*/  LOP3.LUT R188, R181.reuse, 0x48, RZ, 0xfc, !PT ;  /* 0x00000048b5bc7812 */ /* 0x040fe200078efcff */
[----:B------:R-:W-:Y:S01]  /*26d0*/  UIADD3.64 UR40, UR8, 0x300, URZ ;  /* 0x0000030008287897 */ /* 0x000fe2000fffe03f */
[C---:B------:R-:W-:Y:S01]  /*26e0*/  LOP3.LUT R187, R181.reuse, 0x40, RZ, 0xfc, !PT ;  /* 0x00000040b5bb7812 */ /* 0x040fe200078efcff */
[----:B------:R-:W-:Y:S01]  /*26f0*/  UIADD3.64 UR26, UR10, 0x2, URZ ;  /* 0x000000020a1a7897 */ /* 0x000fe2000fffe03f */
[----:B------:R-:W-:Y:S01]  /*2700*/  LOP3.LUT R186, R181, 0x8, RZ, 0xfc, !PT ;  /* 0x00000008b5ba7812 */ /* 0x000fe200078efcff */
[----:B------:R-:W-:Y:S01]  /*2710*/  UIADD3.64 UR22, UR10, 0x4, URZ ;  /* 0x000000040a167897 */ /* 0x000fe2000fffe03f */
[C---:B------:R-:W-:Y:S01]  /*2720*/  LOP3.LUT R185, R164.reuse, 0x20, RZ, 0x3c, !PT ;  /* 0x00000020a4b97812 */ /* 0x040fe200078e3cff */
[----:B------:R-:W-:Y:S01]  /*2730*/  ULDC UR46, c[0x0][0x238] ;  /* 0x00008e00002e7ab9 */ /* 0x000fe20000000800 */
[C---:B------:R-:W-:Y:S01]  /*2740*/  LOP3.LUT R184, R164.reuse, 0x40, RZ, 0x3c, !PT ;  /* 0x00000040a4b87812 */ /* 0x040fe200078e3cff */
[----:B------:R-:W-:Y:S01]  /*2750*/  UMOV UR14, UR6 ;  /* 0x00000006000e7c82 */ /* 0x000fe20008000000 */
[----:B------:R-:W-:Y:S01]  /*2760*/  LOP3.LUT R182, R164, 0x60, RZ, 0x3c, !PT ;  /* 0x00000060a4b67812 */ /* 0x000fe200078e3cff */
[----:B------:R-:W-:Y:S01]  /*2770*/  UMOV UR15, 0x40000040 ;  /* 0x40000040000f7882 */ /* 0x000fe20000000000 */
[----:B------:R-:W-:-:S05]  /*2780*/  UMOV UR7, 0x80000020 ;  /* 0x8000002000077882 */ /* 0x000fca0000000000 */
.L_x_1:
[----:B------:R-:W-:-:S04]  /*2790*/  IMAD.WIDE R94, R191, 0x2, R152 ;  /* 0x00000002bf5e7825 */ /* 0x000fc800078e0298 */
[C---:B------:R-:W-:Y:S01]  /*27a0*/  IMAD.WIDE R88, R191.reuse, 0x2, R160 ;  /* 0x00000002bf587825 */ /* 0x040fe200078e02a0 */
[----:B------:R0:W2:Y:S03]  /*27b0*/  LDG.E.U16 R115, desc[UR44][R94.64] ;  /* 0x0000002c5e737981 */ /* 0x0000a6000c1e1500 */
[C---:B------:R-:W-:Y:S01]  /*27c0*/  IMAD.WIDE R90, R191.reuse, 0x2, R158 ;  /* 0x00000002bf5a7825 */ /* 0x040fe200078e029e */
[----:B------:R1:W3:Y:S03]  /*27d0*/  LDG.E.U16 R111, desc[UR44][R88.64] ;  /* 0x0000002c586f7981 */ /* 0x0002e6000c1e1500 */
[C---:B------:R-:W-:Y:S01]  /*27e0*/  IMAD.WIDE R92, R191.reuse, 0x2, R156 ;  /* 0x00000002bf5c7825 */ /* 0x040fe200078e029c */
[----:B------:R4:W5:Y:S03]  /*27f0*/  LDG.E.U16 R110, desc[UR44][R90.64] ;  /* 0x0000002c5a6e7981 */ /* 0x000966000c1e1500 */
[C---:B------:R-:W-:Y:S01]  /*2800*/  IMAD.WIDE R96, R191.reuse, 0x2, R150 ;  /* 0x00000002bf607825 */ /* 0x040fe200078e0296 */
[----:B------:R4:W5:Y:S03]  /*2810*/  LDG.E.U16 R113, desc[UR44][R92.64] ;  /* 0x0000002c5c717981 */ /* 0x000966000c1e1500 */
[C---:B------:R-:W-:Y:S01]  /*2820*/  IMAD.WIDE R100, R191.reuse, 0x2, R144 ;  /* 0x00000002bf647825 */ /* 0x040fe200078e0290 */
[----:B------:R4:W5:Y:S03]  /*2830*/  LDG.E.U16 R112, desc[UR44][R96.64] ;  /* 0x0000002c60707981 */ /* 0x000966000c1e1500 */
[----:B------:R-:W-:-:S02]  /*2840*/  IMAD.WIDE R106, R191, 0x2, R136 ;  /* 0x00000002bf6a7825 */ /* 0x000fc400078e0288 */
[----:B------:R-:W5:Y:S02]  /*2850*/  LDG.E.U16 R101, desc[UR44][R100.64] ;  /* 0x0000002c64657981 */ /* 0x000f64000c1e1500 */
[C---:B------:R-:W-:Y:S02]  /*2860*/  IMAD.WIDE R102, R191.reuse, 0x2, R142 ;  /* 0x00000002bf667825 */ /* 0x040fe400078e028e */
[----:B------:R-:W5:Y:S02]  /*2870*/  LDG.E.U16 R107, desc[UR44][R106.64] ;  /* 0x0000002c6a6b7981 */ /* 0x000f64000c1e1500 */
[C---:B------:R-:W-:Y:S02]  /*2880*/  IMAD.WIDE R108, R191.reuse, 0x2, R134 ;  /* 0x00000002bf6c7825 */ /* 0x040fe400078e0286 */
[----:B------:R-:W5:Y:S02]  /*2890*/  LDG.E.U16 R102, desc[UR44][R102.64] ;  /* 0x0000002c66667981 */ /* 0x000f64000c1e1500 */
[----:B------:R-:W-:-:S02]  /*28a0*/  IMAD.WIDE R98, R191, 0x2, R148 ;  /* 0x00000002bf627825 */ /* 0x000fc400078e0294 */
[----:B------:R-:W5:Y:S02]  /*28b0*/  LDG.E.U16 R108, desc[UR44][R108.64] ;  /* 0x0000002c6c6c7981 */ /* 0x000f64000c1e1500 */
[C---:B------:R-:W-:Y:S02]  /*28c0*/  IMAD.WIDE R104, R191.reuse, 0x2, R140 ;  /* 0x00000002bf687825 */ /* 0x040fe400078e028c */
[----:B------:R-:W5:Y:S02]  /*28d0*/  LDG.E.U16 R169, desc[UR44][R98.64] ;  /* 0x0000002c62a97981 */ /* 0x000f64000c1e1500 */
[C---:B0-----:R-:W-:Y:S02]  /*28e0*/  IMAD.WIDE R94, R191.reuse, 0x2, R132 ;  /* 0x00000002bf5e7825 */ /* 0x041fe400078e0284 */
[----:B------:R-:W5:Y:S02]  /*28f0*/  LDG.E.U16 R173, desc[UR44][R104.64] ;  /* 0x0000002c68ad7981 */ /* 0x000f64000c1e1500 */
[----:B-1----:R-:W-:-:S02]  /*2900*/  IMAD.WIDE R88, R191, 0x2, R154 ;  /* 0x00000002bf587825 */ /* 0x002fc400078e029a */
[----:B------:R-:W5:Y:S02]  /*2910*/  LDG.E.U16 R177, desc[UR44][R94.64] ;  /* 0x0000002c5eb17981 */ /* 0x000f64000c1e1500 */
[C---:B----4-:R-:W-:Y:S02]  /*2920*/  IMAD.WIDE R90, R191.reuse, 0x2, R146 ;  /* 0x00000002bf5a7825 */ /* 0x050fe400078e0292 */
[----:B------:R-:W4:Y:S02]  /*2930*/  LDG.E.U16 R167, desc[UR44][R88.64] ;  /* 0x0000002c58a77981 */ /* 0x000f24000c1e1500 */
[C---:B------:R-:W-:Y:S02]  /*2940*/  IMAD.WIDE R92, R191.reuse, 0x2, R138 ;  /* 0x00000002bf5c7825 */ /* 0x040fe400078e028a */
[----:B------:R-:W4:Y:S02]  /*2950*/  LDG.E.U16 R171, desc[UR44][R90.64] ;  /* 0x0000002c5aab7981 */ /* 0x000f24000c1e1500 */
[----:B------:R-:W-:-:S02]  /*2960*/  IMAD.WIDE R96, R191, 0x2, R130 ;  /* 0x00000002bf607825 */ /* 0x000fc400078e0282 */
[----:B------:R-:W4:Y:S04]  /*2970*/  LDG.E.U16 R175, desc[UR44][R92.64] ;  /* 0x0000002c5caf7981 */ /* 0x000f28000c1e1500 */
[----:B------:R-:W4:Y:S01]  /*2980*/  LDG.E.U16 R199, desc[UR44][R96.64] ;  /* 0x0000002c60c77981 */ /* 0x000f22000c1e1500 */
[----:B------:R-:W-:Y:S06]  /*2990*/  BAR.SYNC.DEFER_BLOCKING 0x0 ;  /* 0x0000000000007b1d */ /* 0x000fec0000010000 */
[----:B------:R-:W-:Y:S01]  /*29a0*/  UMOV UR13, 0x40000040 ;  /* 0x40000040000d7882 */ /* 0x000fe20000000000 */
[----:B--2---:R-:W-:Y:S04]  /*29b0*/  STS.U16 [R164+UR17+0x4400], R115 ;  /* 0x00440073a4007988 */ /* 0x004fe80008000411 */
[----:B---3--:R-:W-:Y:S04]  /*29c0*/  STS.U16 [R164+UR17+0x4000], R111 ;  /* 0x0040006fa4007988 */ /* 0x008fe80008000411 */
[----:B-----5:R-:W-:Y:S04]  /*29d0*/  STS.U16 [R164+UR17+0x4800], R101 ;  /* 0x00480065a4007988 */ /* 0x020fe80008000411 */
[----:B------:R-:W-:Y:S04]  /*29e0*/  STS.U16 [R164+UR17+0x4c00], R107 ;  /* 0x004c006ba4007988 */ /* 0x000fe80008000411 */
[----:B------:R-:W-:Y:S04]  /*29f0*/  STS.U16 [R185+UR17+0x4100], R110 ;  /* 0x0041006eb9007988 */ /* 0x000fe80008000411 */
[----:B------:R-:W-:Y:S04]  /*2a00*/  STS.U16 [R185+UR17+0x4500], R112 ;  /* 0x00450070b9007988 */ /* 0x000fe80008000411 */
[----:B------:R-:W-:Y:S04]  /*2a10*/  STS.U16 [R185+UR17+0x4900], R102 ;  /* 0x00490066b9007988 */ /* 0x000fe80008000411 */
[----:B------:R-:W-:Y:S04]  /*2a20*/  STS.U16 [R185+UR17+0x4d00], R108 ;  /* 0x004d006cb9007988 */ /* 0x000fe80008000411 */
[----:B------:R0:W-:Y:S04]  /*2a30*/  STS.U16 [R184+UR17+0x4200], R113 ;  /* 0x00420071b8007988 */ /* 0x0001e80008000411 */
[----:B------:R1:W-:Y:S04]  /*2a40*/  STS.U16 [R184+UR17+0x4600], R169 ;  /* 0x004600a9b8007988 */ /* 0x0003e80008000411 */
[----:B------:R-:W-:Y:S04]  /*2a50*/  STS.U16 [R184+UR17+0x4a00], R173 ;  /* 0x004a00adb8007988 */ /* 0x000fe80008000411 */
[----:B------:R-:W-:Y:S04]  /*2a60*/  STS.U16 [R184+UR17+0x4e00], R177 ;  /* 0x004e00b1b8007988 */ /* 0x000fe80008000411 */
[----:B----4-:R-:W-:Y:S04]  /*2a70*/  STS.U16 [R182+UR17+0x4300], R167 ;  /* 0x004300a7b6007988 */ /* 0x010fe80008000411 */
[----:B------:R-:W-:Y:S04]  /*2a80*/  STS.U16 [R182+UR17+0x4700], R171 ;  /* 0x004700abb6007988 */ /* 0x000fe80008000411 */
[----:B------:R2:W-:Y:S04]  /*2a90*/  STS.U16 [R182+UR17+0x4b00], R175 ;  /* 0x004b00afb6007988 */ /* 0x0005e80008000411 */
[----:B------:R-:W-:Y:S01]  /*2aa0*/  STS.U16 [R182+UR17+0x4f00], R199 ;  /* 0x004f00c7b6007988 */ /* 0x000fe20008000411 */
[----:B------:R3:W-:Y:S06]  /*2ab0*/  MEMBAR.ALL.CTA ;  /* 0x0000000000007992 */ /* 0x0007ec0000008000 */
[----:B---3--:R-:W3:Y:S02]  /*2ac0*/  FENCE.VIEW.ASYNC.S ;  /* 0x00000000000073c6 */ /* 0x008ee40000000000 */
[----:B---3--:R-:W-:Y:S06]  /*2ad0*/  BAR.SYNC.DEFER_BLOCKING 0x0 ;  /* 0x0000000000007b1d */ /* 0x008fec0000010000 */
[----:B0-----:R-:W-:-:S06]  /*2ae0*/  WARPGROUP.ARRIVE ;  /* 0x00000000000079c5 */ /* 0x001fcc0000000000 */
[----:B------:R-:W-:Y:S04]  /*2af0*/  HGMMA.64x32x16.F32 R104, gdesc[UR12].tnspA, RZ, !UPT ;  /* 0x206000000c6879f0 */ /* 0x000fe8000c7008ff */
[----:B------:R-:W-:Y:S01]  /*2b00*/  HGMMA.64x32x16.F32 R104, gdesc[UR8].tnspA, R104 ;  /* 0x20600000086879f0 */ /* 0x000fe20008700868 */
[----:B------:R-:W-:-:S03]  /*2b10*/  UMOV UR30, UR14 ;  /* 0x0000000e001e7c82 */ /* 0x000fc60008000000 */
[----:B------:R-:W-:Y:S01]  /*2b20*/  HGMMA.64x32x16.F32 R104, gdesc[UR24].tnspA, R104 ;  /* 0x20600000186879f0 */ /* 0x000fe20008700868 */
[----:B------:R-:W-:-:S03]  /*2b30*/  UMOV UR31, UR15 ;  /* 0x0000000f001f7c82 */ /* 0x000fc60008000000 */
[----:B------:R-:W-:Y:S04]  /*2b40*/  HGMMA.64x32x16.F32 R104, gdesc[UR20].tnspA, R104 ;  /* 0x20600000146879f0 */ /* 0x000fe80008700868 */
[----:B------:R-:W-:Y:S01]  /*2b50*/  HGMMA.64x32x16.F32 R88, gdesc[UR28].tnspA, RZ, !UPT ;  /* 0x206000001c5879f0 */ /* 0x000fe2000c7008ff */
[----:B------:R-:W-:Y:S01]  /*2b60*/  UMOV UR34, UR10 ;  /* 0x0000000a00227c82 */ /* 0x000fe20008000000 */
[----:B------:R-:W-:Y:S02]  /*2b70*/  UMOV UR35, UR11 ;  /* 0x0000000b00237c82 */ /* 0x000fe40008000000 */
[----:B------:R-:W-:Y:S01]  /*2b80*/  HGMMA.64x32x16.F32 R88, gdesc[UR32].tnspA, R88 ;  /* 0x20600000205879f0 */ /* 0x000fe20008700858 */
[----:B------:R-:W-:Y:S01]  /*2b90*/  UMOV UR38, UR26 ;  /* 0x0000001a00267c82 */ /* 0x000fe20008000000 */
[----:B------:R-:W-:-:S02]  /*2ba0*/  UMOV UR39, UR27 ;  /* 0x0000001b00277c82 */ /* 0x000fc40008000000 */
[----:B------:R-:W-:Y:S01]  /*2bb0*/  HGMMA.64x32x16.F32 R88, gdesc[UR36].tnspA, R88 ;  /* 0x20600000245879f0 */ /* 0x000fe20008700858 */
[----:B------:R-:W-:Y:S01]  /*2bc0*/  UMOV UR42, UR22 ;  /* 0x00000016002a7c82 */ /* 0x000fe20008000000 */
[----:B------:R-:W-:Y:S01]  /*2bd0*/  UMOV UR43, UR23 ;  /* 0x00000017002b7c82 */ /* 0x000fe20008000000 */
[----:B------:R-:W-:Y:S01]  /*2be0*/  IADD3 R225, P0, R190, UR4, RZ ;  /* 0x00000004bee17c10 */ /* 0x000fe2000ff1e0ff */
[----:B------:R-:W-:Y:S03]  /*2bf0*/  HGMMA.64x32x16.F32 R88, gdesc[UR40].tnspA, R88, gsb0 ;  /* 0x20600000285879f0 */ /* 0x000fe60008000858 */
[C---:B------:R-:W-:Y:S01]  /*2c00*/  IADD3 R198, P4, R225.reuse, 0x8, RZ ;  /* 0x00000008e1c67810 */ /* 0x040fe20007f9e0ff */
[----:B------:R-:W-:Y:S01]  /*2c10*/  IMAD.X R201, RZ, RZ, UR5, P0 ;  /* 0x00000005ffc97e24 */ /* 0x000fe200080e06ff */
[CC--:B------:R-:W-:Y:S02]  /*2c20*/  ISETP.GT.U32.AND P2, PT, R225.reuse, R181.reuse, PT ;  /* 0x000000b5e100720c */ /* 0x0c0fe40003f44070 */
[C---:B------:R-:W-:Y:S01]  /*2c30*/  ISETP.GE.U32.AND P5, PT, R225.reuse, R181, PT ;  /* 0x000000b5e100720c */ /* 0x040fe20003fa6070 */
[----:B------:R-:W-:Y:S01]  /*2c40*/  IMAD.X R223, RZ, RZ, R201, P4 ;  /* 0x000000ffffdf7224 */ /* 0x000fe200020e06c9 */
[----:B------:R-:W-:-:S02]  /*2c50*/  IADD3 R218, P6, R225, 0x9, RZ ;  /* 0x00000009e1da7810 */ /* 0x000fc40007fde0ff */
[----:B------:R-:W-:Y:S02]  /*2c60*/  IADD3 R210, P0, R225, 0x10, RZ ;  /* 0x00000010e1d27810 */ /* 0x000fe40007f1e0ff */
[-C--:B------:R-:W-:Y:S02]  /*2c70*/  ISETP.GT.U32.AND P4, PT, R198, R181.reuse, PT ;  /* 0x000000b5c600720c */ /* 0x080fe40003f84070 */
[C---:B------:R-:W-:Y:S02]  /*2c80*/  ISETP.GT.U32.AND.EX P2, PT, R201.reuse, RZ, PT, P2 ;  /* 0x000000ffc900720c */ /* 0x040fe40003f44120 */
[----:B------:R-:W-:Y:S01]  /*2c90*/  ISETP.GE.U32.AND.EX P5, PT, R201, RZ, PT, P5 ;  /* 0x000000ffc900720c */ /* 0x000fe20003fa6150 */
[--C-:B------:R-:W-:Y:S01]  /*2ca0*/  IMAD.X R222, RZ, RZ, R201.reuse, P6 ;  /* 0x000000ffffde7224 */ /* 0x100fe200030e06c9 */
[----:B------:R-:W-:Y:S01]  /*2cb0*/  IADD3 R205, P1, R225, 0x11, RZ ;  /* 0x00000011e1cd7810 */ /* 0x000fe20007f3e0ff */
[----:B------:R-:W-:Y:S01]  /*2cc0*/  IMAD.X R219, RZ, RZ, R201, P0 ;  /* 0x000000ffffdb7224 */ /* 0x000fe200000e06c9 */
[----:B------:R-:W-:-:S02]  /*2cd0*/  ISETP.GT.U32.AND P0, PT, R218, R181, PT ;  /* 0x000000b5da00720c */ /* 0x000fc40003f04070 */
[----:B------:R-:W-:Y:S02]  /*2ce0*/  ISETP.GT.U32.AND.EX P4, PT, R223, RZ, PT, P4 ;  /* 0x000000ffdf00720c */ /* 0x000fe40003f84140 */
[----:B------:R-:W-:Y:S02]  /*2cf0*/  IADD3 R202, P3, R225, 0x18, RZ ;  /* 0x00000018e1ca7810 */ /* 0x000fe40007f7e0ff */
[----:B------:R-:W-:Y:S02]  /*2d00*/  IADD3.X R220, RZ, R201, RZ, P1, !PT ;  /* 0x000000c9ffdc7210 */ /* 0x000fe40000ffe4ff */
[-C--:B------:R-:W-:Y:S02]  /*2d10*/  ISETP.GT.U32.AND P1, PT, R210, R181.reuse, PT ;  /* 0x000000b5d200720c */ /* 0x080fe40003f24070 */
[----:B------:R-:W-:Y:S01]  /*2d20*/  ISETP.GT.U32.AND.EX P0, PT, R222, RZ, PT, P0 ;  /* 0x000000ffde00720c */ /* 0x000fe20003f04100 */
[----:B------:R-:W-:Y:S01]  /*2d30*/  IMAD.X R221, RZ, RZ, R201, P3 ;  /* 0x000000ffffdd7224 */ /* 0x000fe200018e06c9 */
[----:B------:R-:W-:-:S02]  /*2d40*/  ISETP.GT.U32.AND P3, PT, R205, R181, PT ;  /* 0x000000b5cd00720c */ /* 0x000fc40003f64070 */
[----:B------:R-:W-:Y:S02]  /*2d50*/  ISETP.GT.U32.AND.EX P1, PT, R219, RZ, PT, P1 ;  /* 0x000000ffdb00720c */ /* 0x000fe40003f24110 */
[----:B------:R-:W-:Y:S02]  /*2d60*/  IADD3 R200, P6, R225, 0x19, RZ ;  /* 0x00000019e1c87810 */ /* 0x000fe40007fde0ff */
[----:B------:R-:W-:-:S03]  /*2d70*/  ISETP.GT.U32.AND.EX P3, PT, R220, RZ, PT, P3 ;  /* 0x000000ffdc00720c */ /* 0x000fc60003f64130 */
[----:B------:R-:W-:Y:S01]  /*2d80*/  IMAD.X R224, RZ, RZ, R201, P6 ;  /* 0x000000ffffe07224 */ /* 0x000fe200030e06c9 */
[----:B------:R-:W-:Y:S02]  /*2d90*/  WARPGROUP.DEPBAR.LE gsb0, 0x0 ;  /* 0x00008000000079c5 */ /* 0x000fe40000010000 */
[----:B------:R-:W-:Y:S01]  /*2da0*/  FMUL R215, R105, UR46 ;  /* 0x0000002e69d77c20 */ /* 0x000fe20008400000 */
[----:B------:R-:W-:Y:S01]  /*2db0*/  FMUL R216, R104, UR46 ;  /* 0x0000002e68d87c20 */ /* 0x000fe20008400000 */
[----:B------:R-:W-:-:S03]  /*2dc0*/  FMUL R207, R108, UR46 ;  /* 0x0000002e6ccf7c20 */ /* 0x000fc60008400000 */
[----:B------:R-:W-:Y:S02]  /*2dd0*/  FSEL R215, R215, -INF , !P5 ;  /* 0xff800000d7d77808 */ /* 0x000fe40006800000 */
[----:B------:R-:W-:Y:S01]  /*2de0*/  FSEL R216, R216, -INF , !P2 ;  /* 0xff800000d8d87808 */ /* 0x000fe20005000000 */
[----:B------:R-:W-:Y:S01]  /*2df0*/  FMUL R208, R109, UR46 ;  /* 0x0000002e6dd07c20 */ /* 0x000fe20008400000 */
[----:B------:R-:W-:Y:S02]  /*2e00*/  FSEL R207, R207, -INF , !P4 ;  /* 0xff800000cfcf7808 */ /* 0x000fe40006000000 */
[----:B------:R-:W-:Y:S01]  /*2e10*/  FMNMX R104, R216, R215, !PT ;  /* 0x000000d7d8687209 */ /* 0x000fe20007800000 */
[----:B------:R-:W-:Y:S01]  /*2e20*/  FMUL R211, R112, UR46 ;  /* 0x0000002e70d37c20 */ /* 0x000fe20008400000 */
[----:B------:R-:W-:Y:S02]  /*2e30*/  FSEL R208, R208, -INF , !P0 ;  /* 0xff800000d0d07808 */ /* 0x000fe40004000000 */
[----:B------:R-:W-:Y:S01]  /*2e40*/  FMNMX R105, R207, R104, !PT ;  /* 0x00000068cf697209 */ /* 0x000fe20007800000 */
[----:B------:R-:W-:Y:S01]  /*2e50*/  FMUL R212, R113, UR46 ;  /* 0x0000002e71d47c20 */ /* 0x000fe20008400000 */
[----:B------:R-:W-:-:S02]  /*2e60*/  ISETP.GT.U32.AND P4, PT, R202, R181, PT ;  /* 0x000000b5ca00720c */ /* 0x000fc40003f84070 */
[----:B------:R-:W-:Y:S02]  /*2e70*/  FSEL R211, R211, -INF , !P1 ;  /* 0xff800000d3d37808 */ /* 0x000fe40004800000 */
[----:B------:R-:W-:Y:S01]  /*2e80*/  FMNMX R104, R208, R105, !PT ;  /* 0x00000069d0687209 */ /* 0x000fe20007800000 */
[----:B------:R-:W-:Y:S01]  /*2e90*/  FMUL R209, R116, UR46 ;  /* 0x0000002e74d17c20 */ /* 0x000fe20008400000 */
[----:B------:R-:W-:Y:S02]  /*2ea0*/  ISETP.GT.U32.AND P5, PT, R200, R181, PT ;  /* 0x000000b5c800720c */ /* 0x000fe40003fa4070 */
[----:B------:R-:W-:Y:S02]  /*2eb0*/  ISETP.GT.U32.AND.EX P4, PT, R221, RZ, PT, P4 ;  /* 0x000000ffdd00720c */ /* 0x000fe40003f84140 */
[----:B------:R-:W-:Y:S02]  /*2ec0*/  FSEL R212, R212, -INF , !P3 ;  /* 0xff800000d4d47808 */ /* 0x000fe40005800000 */
[----:B------:R-:W-:Y:S01]  /*2ed0*/  FMNMX R105, R211, R104, !PT ;  /* 0x00000068d3697209 */ /* 0x000fe20007800000 */
[----:B------:R-:W-:Y:S01]  /*2ee0*/  FMUL R214, R117, UR46 ;  /* 0x0000002e75d67c20 */ /* 0x000fe20008400000 */
[----:B------:R-:W-:-:S02]  /*2ef0*/  ISETP.GT.U32.AND.EX P5, PT, R224, RZ, PT, P5 ;  /* 0x000000ffe000720c */ /* 0x000fc40003fa4150 */
[----:B------:R-:W-:Y:S02]  /*2f00*/  FSEL R209, R209, -INF , !P4 ;  /* 0xff800000d1d17808 */ /* 0x000fe40006000000 */
[----:B------:R-:W-:Y:S02]  /*2f10*/  FMNMX R104, R212, R105, !PT ;  /* 0x00000069d4687209 */ /* 0x000fe40007800000 */
[----:B------:R-:W-:Y:S02]  /*2f20*/  FSEL R214, R214, -INF , !P5 ;  /* 0xff800000d6d67808 */ /* 0x000fe40006800000 */
[----:B------:R-:W-:-:S04]  /*2f30*/  FMNMX R105, R209, R104, !PT ;  /* 0x00000068d1697209 */ /* 0x000fc80007800000 */
[----:B------:R-:W-:-:S05]  /*2f40*/  FMNMX R226, R214, R105, !PT ;  /* 0x00000069d6e27209 */ /* 0x000fca0007800000 */
[----:B------:R-:W0:Y:S01]  /*2f50*/  SHFL.BFLY PT, R227, R226, 0x2, 0x1f ;  /* 0x0c401f00e2e37f89 */ /* 0x000e2200000e0000 */
[----:B-1----:R-:W-:-:S05]  /*2f60*/  IMAD.WIDE R168, R183, 0x2, R122 ;  /* 0x00000002b7a87825 */ /* 0x002fca00078e027a */
[----:B------:R1:W3:Y:S01]  /*2f70*/  LDG.E.U16 R206, desc[UR44][R168.64] ;  /* 0x0000002ca8ce7981 */ /* 0x0002e2000c1e1500 */
[CC--:B------:R-:W-:Y:S02]  /*2f80*/  ISETP.GT.U32.AND P4, PT, R225.reuse, R186.reuse, PT ;  /* 0x000000bae100720c */ /* 0x0c0fe40003f84070 */
[----:B------:R-:W-:Y:S01]  /*2f90*/  ISETP.GE.U32.AND P3, PT, R225, R186, PT ;  /* 0x000000bae100720c */ /* 0x000fe20003f66070 */
[----:B--2---:R-:W-:-:S04]  /*2fa0*/  IMAD.WIDE R174, R183, 0x2, R124 ;  /* 0x00000002b7ae7825 */ /* 0x004fc800078e027c */
[----:B-1----:R-:W-:-:S04]  /*2fb0*/  IMAD.WIDE R168, R183, 0x2, R14 ;  /* 0x00000002b7a87825 */ /* 0x002fc800078e020e */
[----:B------:R-:W-:Y:S01]  /*2fc0*/  FMUL R232, R107, UR46 ;  /* 0x0000002e6be87c20 */ /* 0x000fe20008400000 */
[----:B------:R-:W-:Y:S01]  /*2fd0*/  ISETP.GT.U32.AND.EX P4, PT, R201, RZ, PT, P4 ;  /* 0x000000ffc900720c */ /* 0x000fe20003f84140 */
[----:B------:R-:W2:Y:S01]  /*2fe0*/  LDG.E.U16 R203, desc[UR44][R174.64] ;  /* 0x0000002caecb7981 */ /* 0x000ea2000c1e1500 */
[----:B------:R-:W-:Y:S01]  /*2ff0*/  IMAD.WIDE R176, R183, 0x2, R20 ;  /* 0x00000002b7b07825 */ /* 0x000fe200078e0214 */
[----:B------:R-:W-:Y:S02]  /*3000*/  ISETP.GE.U32.AND.EX P3, PT, R201, RZ, PT, P3 ;  /* 0x000000ffc900720c */ /* 0x000fe40003f66130 */
[----:B------:R1:W4:Y:S01]  /*3010*/  LDG.E.U16 R168, desc[UR44][R168.64] ;  /* 0x0000002ca8a87981 */ /* 0x000322000c1e1500 */
[----:B------:R-:W-:Y:S01]  /*3020*/  IMAD.WIDE R108, R183, 0x2, R8 ;  /* 0x00000002b76c7825 */ /* 0x000fe200078e0208 */
[----:B0-----:R-:W-:-:S03]  /*3030*/  FMNMX R227, R226, R227, !PT ;  /* 0x000000e3e2e37209 */ /* 0x001fc60007800000 */
[----:B------:R-:W-:Y:S01]  /*3040*/  FMUL R226, R110, UR46 ;  /* 0x0000002e6ee27c20 */ /* 0x000fe20008400000 */
[-C--:B------:R-:W-:Y:S01]  /*3050*/  ISETP.GT.U32.AND P0, PT, R218, R186.reuse, PT ;  /* 0x000000bada00720c */ /* 0x080fe20003f04070 */
[----:B------:R0:W5:Y:S01]  /*3060*/  LDG.E.U16 R177, desc[UR44][R176.64] ;  /* 0x0000002cb0b17981 */ /* 0x000162000c1e1500 */
[----:B-1----:R-:W-:Y:S01]  /*3070*/  FMUL R169, R106, UR46 ;  /* 0x0000002e6aa97c20 */ /* 0x002fe20008400000 */
[----:B------:R-:W-:Y:S01]  /*3080*/  IMAD.WIDE R174, R183, 0x2, R16 ;  /* 0x00000002b7ae7825 */ /* 0x000fe200078e0210 */
[----:B------:R-:W-:Y:S01]  /*3090*/  FSEL R232, R232, -INF , !P3 ;  /* 0xff800000e8e87808 */ /* 0x000fe20005800000 */
[----:B------:R1:W3:Y:S02]  /*30a0*/  LDG.E.U16 R109, desc[UR44][R108.64] ;  /* 0x0000002c6c6d7981 */ /* 0x0002e4000c1e1500 */
[----:B------:R-:W-:Y:S01]  /*30b0*/  FSEL R169, R169, -INF , !P4 ;  /* 0xff800000a9a97808 */ /* 0x000fe20006000000 */
[----:B0-----:R-:W-:Y:S01]  /*30c0*/  FMUL R176, R111, UR46 ;  /* 0x0000002e6fb07c20 */ /* 0x001fe20008400000 */
[----:B------:R-:W-:Y:S01]  /*30d0*/  FSEL R226, R226, -INF , !P2 ;  /* 0xff800000e2e27808 */ /* 0x000fe20005000000 */
[----:B------:R0:W4:Y:S01]  /*30e0*/  LDG.E.U16 R175, desc[UR44][R174.64] ;  /* 0x0000002caeaf7981 */ /* 0x000122000c1e1500 */
[----:B------:R-:W-:-:S02]  /*30f0*/  ISETP.GT.U32.AND P2, PT, R205, R186, PT ;  /* 0x000000bacd00720c */ /* 0x000fc40003f44070 */
[----:B------:R-:W-:Y:S01]  /*3100*/  ISETP.GT.U32.AND.EX P0, PT, R222, RZ, PT, P0 ;  /* 0x000000ffde00720c */ /* 0x000fe20003f04100 */
[----:B-1----:R-:W-:Y:S01]  /*3110*/  FMUL R108, R93, UR46 ;  /* 0x0000002e5d6c7c20 */ /* 0x002fe20008400000 */
[----:B------:R-:W-:Y:S02]  /*3120*/  ISETP.GT.U32.AND P1, PT, R210, R186, PT ;  /* 0x000000bad200720c */ /* 0x000fe40003f24070 */
[----:B------:R-:W-:Y:S02]  /*3130*/  FMNMX R93, R169, R232, !PT ;  /* 0x000000e8a95d7209 */ /* 0x000fe40007800000 */
[C---:B------:R-:W-:Y:S02]  /*3140*/  ISETP.GT.U32.AND P5, PT, R218.reuse, R187, PT ;  /* 0x000000bbda00720c */ /* 0x040fe40003fa4070 */
[----:B------:R-:W-:Y:S01]  /*3150*/  ISETP.GT.U32.AND P4, PT, R218, R188, PT ;  /* 0x000000bcda00720c */ /* 0x000fe20003f84070 */
[----:B------:R-:W-:Y:S01]  /*3160*/  FMUL R218, R115, UR46 ;  /* 0x0000002e73da7c20 */ /* 0x000fe20008400000 */
[----:B0-----:R-:W-:Y:S01]  /*3170*/  FMUL R174, R114, UR46 ;  /* 0x0000002e72ae7c20 */ /* 0x001fe20008400000 */
[----:B------:R-:W-:-:S02]  /*3180*/  ISETP.GT.U32.AND.EX P2, PT, R220, RZ, PT, P2 ;  /* 0x000000ffdc00720c */ /* 0x000fc40003f44120 */
[----:B------:R-:W-:Y:S02]  /*3190*/  ISETP.GT.U32.AND P3, PT, R205, R187, PT ;  /* 0x000000bbcd00720c */ /* 0x000fe40003f64070 */
[----:B------:R-:W-:Y:S02]  /*31a0*/  FSEL R176, R176, -INF , !P0 ;  /* 0xff800000b0b07808 */ /* 0x000fe40004000000 */
[----:B------:R-:W-:Y:S02]  /*31b0*/  ISETP.GT.U32.AND.EX P1, PT, R219, RZ, PT, P1 ;  /* 0x000000ffdb00720c */ /* 0x000fe40003f24110 */
[----:B------:R-:W-:Y:S01]  /*31c0*/  FMNMX R93, R226, R93, !PT ;  /* 0x0000005de25d7209 */ /* 0x000fe20007800000 */
[----:B------:R-:W-:Y:S01]  /*31d0*/  FMUL R97, R97, UR46 ;  /* 0x0000002e61617c20 */ /* 0x000fe20008400000 */
[----:B------:R-:W-:Y:S02]  /*31e0*/  FSEL R218, R218, -INF , !P2 ;  /* 0xff800000dada7808 */ /* 0x000fe40005000000 */
[----:B------:R-:W-:-:S02]  /*31f0*/  ISETP.GT.U32.AND.EX P3, PT, R220, RZ, PT, P3 ;  /* 0x000000ffdc00720c */ /* 0x000fc40003f64130 */
[----:B------:R-:W-:Y:S02]  /*3200*/  FSEL R174, R174, -INF , !P1 ;  /* 0xff800000aeae7808 */ /* 0x000fe40004800000 */
[----:B------:R-:W-:Y:S02]  /*3210*/  ISETP.GT.U32.AND P2, PT, R202, R186, PT ;  /* 0x000000baca00720c */ /* 0x000fe40003f44070 */
[----:B------:R-:W-:Y:S01]  /*3220*/  FMNMX R93, R176, R93, !PT ;  /* 0x0000005db05d7209 */ /* 0x000fe20007800000 */
[----:B------:R-:W-:-:S04]  /*3230*/  IMAD.WIDE R166, R183, 0x2, R120 ;  /* 0x00000002b7a67825 */ /* 0x000fc800078e0278 */
[----:B------:R-:W-:Y:S01]  /*3240*/  FMUL R228, R118, UR46 ;  /* 0x0000002e76e47c20 */ /* 0x000fe20008400000 */
[----:B------:R-:W-:Y:S02]  /*3250*/  FSEL R97, R97, -INF , !P3 ;  /* 0xff80000061617808 */ /* 0x000fe40005800000 */
[----:B------:R-:W-:Y:S01]  /*3260*/  ISETP.GT.U32.AND.EX P2, PT, R221, RZ, PT, P2 ;  /* 0x000000ffdd00720c */ /* 0x000fe20003f44120 */
[----:B------:R-:W-:Y:S01]  /*3270*/  FMUL R230, R119, UR46 ;  /* 0x0000002e77e67c20 */ /* 0x000fe20008400000 */
[----:B------:R-:W-:Y:S01]  /*3280*/  ISETP.GT.U32.AND P3, PT, R200, R186, PT ;  /* 0x000000bac800720c */ /* 0x000fe20003f64070 */
[----:B------:R0:W4:Y:S01]  /*3290*/  LDG.E.U16 R213, desc[UR44][R166.64] ;  /* 0x0000002ca6d57981 */ /* 0x000122000c1e1500 */
[----:B------:R-:W-:Y:S02]  /*32a0*/  FMNMX R93, R174, R93, !PT ;  /* 0x0000005dae5d7209 */ /* 0x000fe40007800000 */
[----:B------:R-:W-:Y:S02]  /*32b0*/  FSEL R228, R228, -INF , !P2 ;  /* 0xff800000e4e47808 */ /* 0x000fe40005000000 */
[----:B------:R-:W-:-:S02]  /*32c0*/  ISETP.GT.U32.AND.EX P3, PT, R224, RZ, PT, P3 ;  /* 0x000000ffe000720c */ /* 0x000fc40003f64130 */
[----:B------:R-:W-:Y:S01]  /*32d0*/  FMNMX R93, R218, R93, !PT ;  /* 0x0000005dda5d7209 */ /* 0x000fe20007800000 */
[----:B------:R-:W-:Y:S01]  /*32e0*/  IMAD.WIDE R170, R183, 0x2, R128 ;  /* 0x00000002b7aa7825 */ /* 0x000fe200078e0280 */
[----:B------:R-:W-:-:S03]  /*32f0*/  FSEL R230, R230, -INF , !P3 ;  /* 0xff800000e6e67808 */ /* 0x000fc60005800000 */
[C---:B0-----:R-:W-:Y:S01]  /*3300*/  IMAD.WIDE R166, R183.reuse, 0x2, R18 ;  /* 0x00000002b7a67825 */ /* 0x041fe200078e0212 */
[----:B------:R-:W-:Y:S01]  /*3310*/  FMNMX R93, R228, R93, !PT ;  /* 0x0000005de45d7209 */ /* 0x000fe20007800000 */
[----:B------:R-:W4:Y:S02]  /*3320*/  LDG.E.U16 R199, desc[UR44][R170.64] ;  /* 0x0000002caac77981 */ /* 0x000f24000c1e1500 */
[C---:B------:R-:W-:Y:S01]  /*3330*/  IMAD.WIDE R172, R183.reuse, 0x2, R126 ;  /* 0x00000002b7ac7825 */ /* 0x040fe200078e027e */
[----:B------:R-:W-:Y:S01]  /*3340*/  FMNMX R114, R230, R93, !PT ;  /* 0x0000005de6727209 */ /* 0x000fe20007800000 */
[----:B------:R0:W4:Y:S02]  /*3350*/  LDG.E.U16 R166, desc[UR44][R166.64] ;  /* 0x0000002ca6a67981 */ /* 0x000124000c1e1500 */
[C---:B------:R-:W-:Y:S02]  /*3360*/  IMAD.WIDE R112, R183.reuse, 0x2, R12 ;  /* 0x00000002b7707825 */ /* 0x040fe400078e020c */
[----:B------:R1:W4:Y:S02]  /*3370*/  LDG.E.U16 R204, desc[UR44][R172.64] ;  /* 0x0000002caccc7981 */ /* 0x000324000c1e1500 */
[----:B------:R-:W-:-:S02]  /*3380*/  IMAD.WIDE R104, R183, 0x2, R4 ;  /* 0x00000002b7687825 */ /* 0x000fc400078e0204 */
[----:B------:R-:W4:Y:S02]  /*3390*/  LDG.E.U16 R113, desc[UR44][R112.64] ;  /* 0x0000002c70717981 */ /* 0x000f24000c1e1500 */
[----:B------:R-:W-:-:S04]  /*33a0*/  IMAD.WIDE R116, R183, 0x2, R22 ;  /* 0x00000002b7747825 */ /* 0x000fc800078e0216 */
[----:B0-----:R-:W-:Y:S01]  /*33b0*/  FMUL R167, R92, UR46 ;  /* 0x0000002e5ca77c20 */ /* 0x001fe20008400000 */
[----:B------:R0:W4:Y:S01]  /*33c0*/  LDG.E.U16 R105, desc[UR44][R104.64] ;  /* 0x0000002c68697981 */ /* 0x000122000c1e1500 */
[----:B------:R-:W-:-:S03]  /*33d0*/  IMAD.WIDE R170, R183, 0x2, R10 ;  /* 0x00000002b7aa7825 */ /* 0x000fc600078e020a */
[----:B------:R-:W4:Y:S01]  /*33e0*/  LDG.E.U16 R116, desc[UR44][R116.64] ;  /* 0x0000002c74747981 */ /* 0x000f22000c1e1500 */
[----:B-1----:R-:W-:-:S03]  /*33f0*/  IMAD.WIDE R172, R183, 0x2, R6 ;  /* 0x00000002b7ac7825 */ /* 0x002fc600078e0206 */
[----:B------:R-:W4:Y:S01]  /*3400*/  LDG.E.U16 R170, desc[UR44][R170.64] ;  /* 0x0000002caaaa7981 */ /* 0x000f22000c1e1500 */
[----:B------:R-:W-:-:S03]  /*3410*/  IMAD.WIDE R92, R183, 0x2, R2 ;  /* 0x00000002b75c7825 */ /* 0x000fc600078e0202 */
[----:B------:R-:W4:Y:S04]  /*3420*/  LDG.E.U16 R172, desc[UR44][R172.64] ;  /* 0x0000002cacac7981 */ /* 0x000f28000c1e1500 */
[----:B------:R1:W4:Y:S01]  /*3430*/  LDG.E.U16 R110, desc[UR44][R92.64] ;  /* 0x0000002c5c6e7981 */ /* 0x000322000c1e1500 */
[----:B------:R-:W-:Y:S02]  /*3440*/  ISETP.GT.U32.AND.EX P5, PT, R222, RZ, PT, P5 ;  /* 0x000000ffde00720c */ /* 0x000fe40003fa4150 */
[-C--:B------:R-:W-:Y:S01]  /*3450*/  ISETP.GT.U32.AND P2, PT, R202, R187.reuse, PT ;  /* 0x000000bbca00720c */ /* 0x080fe20003f44070 */
[----:B0-----:R-:W0:Y:S01]  /*3460*/  SHFL.BFLY PT, R104, R227, 0x1, 0x1f ;  /* 0x0c201f00e3687f89 */ /* 0x001e2200000e0000 */
[-C--:B------:R-:W-:Y:S01]  /*3470*/  ISETP.GT.U32.AND P6, PT, R225, R187.reuse, PT ;  /* 0x000000bbe100720c */ /* 0x080fe20003fc4070 */
[----:B------:R-:W-:Y:S01]  /*3480*/  FMUL R100, R100, UR46 ;  /* 0x0000002e64647c20 */ /* 0x000fe20008400000 */
[----:B------:R-:W-:Y:S01]  /*3490*/  FSEL R108, R108, -INF , !P5 ;  /* 0xff8000006c6c7808 */ /* 0x000fe20006800000 */
[----:B------:R-:W-:Y:S01]  /*34a0*/  FMUL R88, R88, UR46 ;  /* 0x0000002e58587c20 */ /* 0x000fe20008400000 */
[----:B------:R-:W-:Y:S01]  /*34b0*/  ISETP.GT.U32.AND.EX P2, PT, R221, RZ, PT, P2 ;  /* 0x000000ffdd00720c */ /* 0x000fe20003f44120 */
[----:B------:R-:W-:Y:S01]  /*34c0*/  FMUL R112, R89, UR46 ;  /* 0x0000002e59707c20 */ /* 0x000fe20008400000 */
[----:B------:R-:W-:-:S02]  /*34d0*/  ISETP.GE.U32.AND P5, PT, R225, R187, PT ;  /* 0x000000bbe100720c */ /* 0x000fc40003fa6070 */
[-C--:B------:R-:W-:Y:S01]  /*34e0*/  ISETP.GT.U32.AND P0, PT, R210, R187.reuse, PT ;  /* 0x000000bbd200720c */ /* 0x080fe20003f04070 */
[----:B------:R-:W-:Y:S01]  /*34f0*/  FMUL R96, R96, UR46 ;  /* 0x0000002e60607c20 */ /* 0x000fe20008400000 */
[----:B------:R-:W-:Y:S02]  /*3500*/  ISETP.GT.U32.AND.EX P6, PT, R201, RZ, PT, P6 ;  /* 0x000000ffc900720c */ /* 0x000fe40003fc4160 */
[----:B------:R-:W-:Y:S01]  /*3510*/  ISETP.GT.U32.AND P1, PT, R225, R188, PT ;  /* 0x000000bce100720c */ /* 0x000fe20003f24070 */
[----:B------:R-:W0:Y:S01]  /*3520*/  SHFL.BFLY PT, R115, R114, 0x2, 0x1f ;  /* 0x0c401f0072737f89 */ /* 0x000e2200000e0000 */
[----:B------:R-:W-:Y:S02]  /*3530*/  FSEL R100, R100, -INF , !P2 ;  /* 0xff80000064647808 */ /* 0x000fe40005000000 */
[----:B------:R-:W-:Y:S01]  /*3540*/  ISETP.GT.U32.AND P2, PT, R198, R187, PT ;  /* 0x000000bbc600720c */ /* 0x000fe20003f44070 */
[----:B------:R-:W-:Y:S01]  /*3550*/  FMUL R91, R91, UR46 ;  /* 0x0000002e5b5b7c20 */ /* 0x000fe20008400000 */
[----:B------:R-:W-:Y:S01]  /*3560*/  ISETP.GE.U32.AND.EX P5, PT, R201, RZ, PT, P5 ;  /* 0x000000ffc900720c */ /* 0x000fe20003fa6150 */
[----:B------:R-:W-:Y:S01]  /*3570*/  BAR.SYNC.DEFER_BLOCKING 0x0 ;  /* 0x0000000000007b1d */ /* 0x000fe20000010000 */
[----:B------:R-:W-:-:S02]  /*3580*/  FSEL R89, R88, -INF , !P6 ;  /* 0xff80000058597808 */ /* 0x000fc40007000000 */
[----:B------:R-:W-:Y:S02]  /*3590*/  ISETP.GT.U32.AND P6, PT, R202, R188, PT ;  /* 0x000000bcca00720c */ /* 0x000fe40003fc4070 */
[----:B------:R-:W-:Y:S02]  /*35a0*/  ISETP.GT.U32.AND.EX P2, PT, R223, RZ, PT, P2 ;  /* 0x000000ffdf00720c */ /* 0x000fe40003f44120 */
[----:B------:R-:W-:Y:S02]  /*35b0*/  FSEL R202, R112, -INF , !P5 ;  /* 0xff80000070ca7808 */ /* 0x000fe40006800000 */
[----:B------:R-:W-:Y:S02]  /*35c0*/  FSEL R167, R167, -INF , !P2 ;  /* 0xff800000a7a77808 */ /* 0x000fe40005000000 */
[----:B-1----:R-:W-:Y:S02]  /*35d0*/  FMNMX R92, R89, R202, !PT ;  /* 0x000000ca595c7209 */ /* 0x002fe40007800000 */
[----:B------:R-:W-:-:S02]  /*35e0*/  ISETP.GT.U32.AND.EX P0, PT, R219, RZ, PT, P0 ;  /* 0x000000ffdb00720c */ /* 0x000fc40003f04100 */
[----:B------:R-:W-:Y:S01]  /*35f0*/  FMNMX R93, R167, R92, !PT ;  /* 0x0000005ca75d7209 */ /* 0x000fe20007800000 */
[----:B------:R-:W-:Y:S01]  /*3600*/  FMUL R88, R90, UR46 ;  /* 0x0000002e5a587c20 */ /* 0x000fe20008400000 */
[----:B------:R-:W-:Y:S02]  /*3610*/  FSEL R96, R96, -INF , !P0 ;  /* 0xff80000060607808 */ /* 0x000fe40004000000 */
[----:B0-----:R-:W-:Y:S02]  /*3620*/  FMNMX R104, R227, R104, !PT ;  /* 0x00000068e3687209 */ /* 0x001fe40007800000 */
[----:B------:R-:W-:Y:S02]  /*3630*/  ISETP.GT.U32.AND.EX P1, PT, R201, RZ, PT, P1 ;  /* 0x000000ffc900720c */ /* 0x000fe40003f24110 */
[----:B------:R-:W-:Y:S02]  /*3640*/  FMNMX R93, R108, R93, !PT ;  /* 0x0000005d6c5d7209 */ /* 0x000fe40007800000 */
[----:B------:R-:W-:-:S02]  /*3650*/  FMNMX R104, R104, R189, !PT ;  /* 0x000000bd68687209 */ /* 0x000fc40007800000 */
[----:B------:R-:W-:Y:S02]  /*3660*/  FSEL R88, R88, -INF , !P1 ;  /* 0xff80000058587808 */ /* 0x000fe40004800000 */
[----:B------:R-:W-:Y:S02]  /*3670*/  FMNMX R92, R96, R93, !PT ;  /* 0x0000005d605c7209 */ /* 0x000fe40007800000 */
[----:B------:R-:W-:Y:S01]  /*3680*/  ISETP.GT.U32.AND P1, PT, R200, R187, PT ;  /* 0x000000bbc800720c */ /* 0x000fe20003f24070 */
[----:B------:R-:W-:Y:S01]  /*3690*/  FMUL R90, R101, UR46 ;  /* 0x0000002e655a7c20 */ /* 0x000fe20008400000 */
[----:B------:R-:W-:Y:S02]  /*36a0*/  ISETP.GE.U32.AND P0, PT, R225, R188, PT ;  /* 0x000000bce100720c */ /* 0x000fe40003f06070 */
[----:B------:R-:W-:Y:S01]  /*36b0*/  FMNMX R93, R97, R92, !PT ;  /* 0x0000005c615d7209 */ /* 0x000fe20007800000 */
[----:B------:R-:W-:Y:S01]  /*36c0*/  FADD R92, -R104, R189 ;  /* 0x000000bd685c7221 */ /* 0x000fe20000000100 */
[----:B------:R-:W-:-:S02]  /*36d0*/  ISETP.GT.U32.AND.EX P1, PT, R224, RZ, PT, P1 ;  /* 0x000000ffe000720c */ /* 0x000fc40003f24110 */
[-C--:B------:R-:W-:Y:S02]  /*36e0*/  ISETP.GT.U32.AND P5, PT, R198, R188.reuse, PT ;  /* 0x000000bcc600720c */ /* 0x080fe40003fa4070 */
[----:B------:R-:W-:Y:S01]  /*36f0*/  ISETP.GE.U32.AND.EX P0, PT, R201, RZ, PT, P0 ;  /* 0x000000ffc900720c */ /* 0x000fe20003f06100 */
[----:B------:R-:W-:Y:S01]  /*3700*/  FMUL R198, R92, 1.4426950216293334961 ;  /* 0x3fb8aa3b5cc67820 */ /* 0x000fe20000400000 */
[----:B------:R-:W-:Y:S01]  /*3710*/  FSEL R90, R90, -INF , !P1 ;  /* 0xff8000005a5a7808 */ /* 0x000fe20004800000 */
[----:B------:R-:W-:Y:S01]  /*3720*/  FMUL R92, R94, UR46 ;  /* 0x0000002e5e5c7c20 */ /* 0x000fe20008400000 */
[----:B------:R-:W-:Y:S02]  /*3730*/  FMNMX R93, R100, R93, !PT ;  /* 0x0000005d645d7209 */ /* 0x000fe40007800000 */
[----:B------:R-:W-:Y:S02]  /*3740*/  ISETP.GT.U32.AND.EX P5, PT, R223, RZ, PT, P5 ;  /* 0x000000ffdf00720c */ /* 0x000fe40003fa4150 */
[----:B------:R-:W-:Y:S01]  /*3750*/  FSEL R91, R91, -INF , !P0 ;  /* 0xff8000005b5b7808 */ /* 0x000fe20004000000 */
[----:B------:R-:W-:Y:S01]  /*3760*/  FADD R208, R208, -R104 ;  /* 0x80000068d0d07221 */ /* 0x000fe20000000000 */
[----:B------:R-:W-:Y:S01]  /*3770*/  FMNMX R171, R90, R93, !PT ;  /* 0x0000005d5aab7209 */ /* 0x000fe20007800000 */
[----:B------:R-:W-:Y:S01]  /*3780*/  FMUL R93, R95, UR46 ;  /* 0x0000002e5f5d7c20 */ /* 0x000fe20008400000 */
[----:B------:R-:W-:-:S02]  /*3790*/  ISETP.GT.U32.AND P3, PT, R210, R188, PT ;  /* 0x000000bcd200720c */ /* 0x000fc40003f64070 */
[----:B------:R-:W-:Y:S02]  /*37a0*/  ISETP.GT.U32.AND.EX P4, PT, R222, RZ, PT, P4 ;  /* 0x000000ffde00720c */ /* 0x000fe40003f84140 */
[----:B------:R-:W-:Y:S02]  /*37b0*/  FSEL R92, R92, -INF , !P5 ;  /* 0xff8000005c5c7808 */ /* 0x000fe40006800000 */
[----:B------:R-:W-:Y:S01]  /*37c0*/  FMNMX R101, R88, R91, !PT ;  /* 0x0000005b58657209 */ /* 0x000fe20007800000 */
[----:B------:R-:W-:Y:S01]  /*37d0*/  FMUL R94, R98, UR46 ;  /* 0x0000002e625e7c20 */ /* 0x000fe20008400000 */
[----:B------:R-:W-:Y:S01]  /*37e0*/  FMUL R98, R102, UR46 ;  /* 0x0000002e66627c20 */ /* 0x000fe20008400000 */
[----:B------:R-:W-:Y:S01]  /*37f0*/  ISETP.GT.U32.AND P2, PT, R205, R188, PT ;  /* 0x000000bccd00720c */ /* 0x000fe20003f44070 */
[----:B------:R-:W-:Y:S01]  /*3800*/  FMUL R112, R208, 1.4426950216293334961 ;  /* 0x3fb8aa3bd0707820 */ /* 0x000fe20000400000 */
[----:B------:R-:W-:Y:S01]  /*3810*/  ISETP.GT.U32.AND.EX P3, PT, R219, RZ, PT, P3 ;  /* 0x000000ffdb00720c */ /* 0x000fe20003f64130 */
[----:B------:R-:W0:Y:S01]  /*3820*/  SHFL.BFLY PT, R208, R171, 0x2, 0x1f ;  /* 0x0c401f00abd07f89 */ /* 0x000e2200000e0000 */
[----:B------:R-:W-:-:S02]  /*3830*/  FSEL R93, R93, -INF , !P4 ;  /* 0xff8000005d5d7808 */ /* 0x000fc40006000000 */
[----:B------:R-:W-:Y:S01]  /*3840*/  FMNMX R102, R92, R101, !PT ;  /* 0x000000655c667209 */ /* 0x000fe20007800000 */
[----:B------:R-:W-:Y:S01]  /*3850*/  FMUL R95, R99, UR46 ;  /* 0x0000002e635f7c20 */ /* 0x000fe20008400000 */
[----:B------:R-:W-:Y:S02]  /*3860*/  ISETP.GT.U32.AND.EX P2, PT, R220, RZ, PT, P2 ;  /* 0x000000ffdc00720c */ /* 0x000fe40003f44120 */
[----:B------:R-:W-:Y:S02]  /*3870*/  FSEL R94, R94, -INF , !P3 ;  /* 0xff8000005e5e7808 */ /* 0x000fe40005800000 */
[----:B------:R-:W-:Y:S02]  /*3880*/  FMNMX R101, R93, R102, !PT ;  /* 0x000000665d657209 */ /* 0x000fe40007800000 */
[----:B------:R-:W-:Y:S02]  /*3890*/  ISETP.GT.U32.AND P1, PT, R200, R188, PT ;  /* 0x000000bcc800720c */ /* 0x000fe40003f24070 */
[----:B------:R-:W-:-:S02]  /*38a0*/  ISETP.GT.U32.AND.EX P6, PT, R221, RZ, PT, P6 ;  /* 0x000000ffdd00720c */ /* 0x000fc40003fc4160 */
[----:B------:R-:W-:Y:S02]  /*38b0*/  FSEL R95, R95, -INF , !P2 ;  /* 0xff8000005f5f7808 */ /* 0x000fe40005000000 */
[----:B------:R-:W-:Y:S01]  /*38c0*/  FMNMX R102, R94, R101, !PT ;  /* 0x000000655e667209 */ /* 0x000fe20007800000 */
[----:B------:R-:W-:Y:S01]  /*38d0*/  FMUL R99, R103, UR46 ;  /* 0x0000002e67637c20 */ /* 0x000fe20008400000 */
[----:B------:R-:W-:Y:S02]  /*38e0*/  FMNMX R118, R114, R115, !PT ;  /* 0x0000007372767209 */ /* 0x000fe40007800000 */
[----:B------:R-:W-:Y:S02]  /*38f0*/  ISETP.GT.U32.AND.EX P1, PT, R224, RZ, PT, P1 ;  /* 0x000000ffe000720c */ /* 0x000fe40003f24110 */
[----:B------:R-:W-:Y:S02]  /*3900*/  FSEL R98, R98, -INF , !P6 ;  /* 0xff80000062627808 */ /* 0x000fe40007000000 */
[----:B------:R-:W-:Y:S01]  /*3910*/  FMNMX R101, R95, R102, !PT ;  /* 0x000000665f657209 */ /* 0x000fe20007800000 */
[----:B------:R-:W1:Y:S01]  /*3920*/  SHFL.BFLY PT, R119, R118, 0x1, 0x1f ;  /* 0x0c201f0076777f89 */ /* 0x000e6200000e0000 */
[----:B------:R-:W-:-:S02]  /*3930*/  FSEL R99, R99, -INF , !P1 ;  /* 0xff80000063637808 */ /* 0x000fc40004800000 */
[----:B------:R-:W-:-:S04]  /*3940*/  FMNMX R102, R98, R101, !PT ;  /* 0x0000006562667209 */ /* 0x000fc80007800000 */
[----:B------:R-:W-:Y:S02]  /*3950*/  FMNMX R102, R99, R102, !PT ;  /* 0x0000006663667209 */ /* 0x000fe40007800000 */
[----:B0-----:R-:W-:-:S03]  /*3960*/  FMNMX R208, R171, R208, !PT ;  /* 0x000000d0abd07209 */ /* 0x001fc60007800000 */
[----:B------:R-:W0:Y:S04]  /*3970*/  SHFL.BFLY PT, R101, R102, 0x2, 0x1f ;  /* 0x0c401f0066657f89 */ /* 0x000e2800000e0000 */
[----:B------:R-:W0:Y:S01]  /*3980*/  SHFL.BFLY PT, R103, R208, 0x1, 0x1f ;  /* 0x0c201f00d0677f89 */ /* 0x000e2200000e0000 */
[----:B-1----:R-:W-:-:S04]  /*3990*/  FMNMX R119, R118, R119, !PT ;  /* 0x0000007776777209 */ /* 0x002fc80007800000 */
[----:B------:R-:W-:-:S05]  /*39a0*/  FMNMX R119, R119, R162, !PT ;  /* 0x000000a277777209 */ /* 0x000fca0007800000 */
[----:B------:R-:W-:Y:S01]  /*39b0*/  FADD R176, R176, -R119 ;  /* 0x80000077b0b07221 */ /* 0x000fe20000000000 */
[----:B0-----:R-:W-:-:S03]  /*39c0*/  FMNMX R101, R102, R101, !PT ;  /* 0x0000006566657209 */ /* 0x001fc60007800000 */
[----:B------:R-:W-:Y:S01]  /*39d0*/  FMUL R189, R176, 1.4426950216293334961 ;  /* 0x3fb8aa3bb0bd7820 */ /* 0x000fe20000400000 */
[----:B------:R-:W-:Y:S01]  /*39e0*/  FADD R173, R174, -R119 ;  /* 0x80000077aead7221 */ /* 0x000fe20000000000 */
[----:B------:R-:W-:Y:S01]  /*39f0*/  FMNMX R103, R208, R103, !PT ;  /* 0x00000067d0677209 */ /* 0x000fe20007800000 */
[----:B------:R-:W0:Y:S01]  /*3a00*/  SHFL.BFLY PT, R102, R101, 0x1, 0x1f ;  /* 0x0c201f0065667f89 */ /* 0x000e2200000e0000 */
[----:B------:R1:W-:Y:S02]  /*3a10*/  MUFU.EX2 R174, R189 ;  /* 0x000000bd00ae7308 */ /* 0x0003e40000000800 */
[----:B-1----:R-:W-:Y:S01]  /*3a20*/  FMNMX R189, R103, R192, !PT ;  /* 0x000000c067bd7209 */ /* 0x002fe20007800000 */
[----:B------:R-:W-:-:S04]  /*3a30*/  FADD R103, -R119, R162 ;  /* 0x000000a277677221 */ /* 0x000fc80000000100 */
[--C-:B------:R-:W-:Y:S01]  /*3a40*/  FADD R89, R89, -R189.reuse ;  /* 0x800000bd59597221 */ /* 0x100fe20000000000 */
[----:B------:R-:W-:Y:S01]  /*3a50*/  FMUL R205, R103, 1.4426950216293334961 ;  /* 0x3fb8aa3b67cd7820 */ /* 0x000fe20000400000 */
[----:B------:R-:W-:Y:S02]  /*3a60*/  FADD R209, R209, -R104 ;  /* 0x80000068d1d17221 */ /* 0x000fe40000000000 */
[----:B------:R-:W-:Y:S01]  /*3a70*/  FMUL R103, R89, 1.4426950216293334961 ;  /* 0x3fb8aa3b59677820 */ /* 0x000fe20000400000 */
[----:B------:R-:W-:Y:S01]  /*3a80*/  FADD R89, R202, -R189 ;  /* 0x800000bdca597221 */ /* 0x000fe20000000000 */
[----:B------:R-:W-:-:S03]  /*3a90*/  FMUL R117, R209, 1.4426950216293334961 ;  /* 0x3fb8aa3bd1757820 */ /* 0x000fc60000400000 */
[----:B------:R-:W-:Y:S01]  /*3aa0*/  FMUL R209, R89, 1.4426950216293334961 ;  /* 0x3fb8aa3b59d17820 */ /* 0x000fe20000400000 */
[----:B------:R-:W-:Y:S01]  /*3ab0*/  FADD R89, R167, -R189 ;  /* 0x800000bda7597221 */ /* 0x000fe20000000000 */
[----:B0-----:R-:W-:-:S03]  /*3ac0*/  FMNMX R102, R101, R102, !PT ;  /* 0x0000006665667209 */ /* 0x001fc60007800000 */
[----:B------:R-:W-:Y:S01]  /*3ad0*/  FMUL R210, R89, 1.4426950216293334961 ;  /* 0x3fb8aa3b59d27820 */ /* 0x000fe20000400000 */
[----:B------:R-:W-:Y:S01]  /*3ae0*/  FADD R89, R108, -R189 ;  /* 0x800000bd6c597221 */ /* 0x000fe20000000000 */
[----:B--2---:R-:W-:Y:S02]  /*3af0*/  STS.U16 [R164+UR17+0x4200], R203 ;  /* 0x004200cba4007988 */ /* 0x004fe40008000411 */
[----:B------:R0:W-:Y:S02]  /*3b00*/  MUFU.EX2 R108, R210 ;  /* 0x000000d2006c7308 */ /* 0x0001e40000000800 */
[----:B-----5:R-:W-:Y:S01]  /*3b10*/  STS.U16 [R164+UR17+0x4600], R177 ;  /* 0x004600b1a4007988 */ /* 0x020fe20008000411 */
[----:B0-----:R-:W-:-:S03]  /*3b20*/  FMNMX R210, R102, R197, !PT ;  /* 0x000000c566d27209 */ /* 0x001fc60007800000 */
[----:B---3--:R-:W-:Y:S04]  /*3b30*/  STS.U16 [R164+UR17+0x4c00], R109 ;  /* 0x004c006da4007988 */ /* 0x008fe80008000411 */
[----:B----4-:R-:W-:Y:S01]  /*3b40*/  STS.U16 [R164+UR17+0x4800], R175 ;  /* 0x004800afa4007988 */ /* 0x010fe20008000411 */
[----:B------:R-:W-:Y:S01]  /*3b50*/  FADD R214, R214, -R104 ;  /* 0x80000068d6d67221 */ /* 0x000fe20000000000 */
[----:B------:R-:W-:Y:S01]  /*3b60*/  FADD R88, R88, -R210 ;  /* 0x800000d258587221 */ /* 0x000fe20000000000 */
[--C-:B------:R-:W-:Y:S02]  /*3b70*/  FADD R207, R207, -R104.reuse ;  /* 0x80000068cfcf7221 */ /* 0x100fe40000000000 */
[----:B------:R-:W-:Y:S01]  /*3b80*/  FMUL R214, R214, 1.4426950216293334961 ;  /* 0x3fb8aa3bd6d67820 */ /* 0x000fe20000400000 */
[----:B------:R-:W-:Y:S01]  /*3b90*/  FMUL R89, R89, 1.4426950216293334961 ;  /* 0x3fb8aa3b59597820 */ /* 0x000fe20000400000 */
[----:B------:R-:W-:Y:S01]  /*3ba0*/  FMUL R88, R88, 1.4426950216293334961 ;  /* 0x3fb8aa3b58587820 */ /* 0x000fe20000400000 */
[----:B------:R-:W-:Y:S01]  /*3bb0*/  FMUL R111, R207, 1.4426950216293334961 ;  /* 0x3fb8aa3bcf6f7820 */ /* 0x000fe20000400000 */
[----:B------:R-:W-:Y:S01]  /*3bc0*/  MUFU.EX2 R118, R214 ;  /* 0x000000d600767308 */ /* 0x000fe20000000800 */
[--C-:B------:R-:W-:Y:S01]  /*3bd0*/  FADD R216, R216, -R104.reuse ;  /* 0x80000068d8d87221 */ /* 0x100fe20000000000 */
[--C-:B------:R-:W-:Y:S01]  /*3be0*/  FADD R215, R215, -R104.reuse ;  /* 0x80000068d7d77221 */ /* 0x100fe20000000000 */
[--C-:B------:R-:W-:Y:S01]  /*3bf0*/  FADD R211, R211, -R104.reuse ;  /* 0x80000068d3d37221 */ /* 0x100fe20000000000 */
[----:B------:R-:W-:Y:S01]  /*3c00*/  FADD R212, R212, -R104 ;  /* 0x80000068d4d47221 */ /* 0x000fe20000000000 */
[--C-:B------:R-:W-:Y:S01]  /*3c10*/  FADD R169, R169, -R119.reuse ;  /* 0x80000077a9a97221 */ /* 0x100fe20000000000 */
[--C-:B------:R-:W-:Y:S01]  /*3c20*/  FADD R232, R232, -R119.reuse ;  /* 0x80000077e8e87221 */ /* 0x100fe20000000000 */
[--C-:B------:R-:W-:Y:S01]  /*3c30*/  FADD R226, R226, -R119.reuse ;  /* 0x80000077e2e27221 */ /* 0x100fe20000000000 */
[----:B------:R0:W-:Y:S01]  /*3c40*/  MUFU.EX2 R207, R89 ;  /* 0x0000005900cf7308 */ /* 0x0001e20000000800 */
[--C-:B------:R-:W-:Y:S01]  /*3c50*/  FADD R218, R218, -R119.reuse ;  /* 0x80000077dada7221 */ /* 0x100fe20000000000 */
[--C-:B------:R-:W-:Y:S01]  /*3c60*/  FADD R228, R228, -R119.reuse ;  /* 0x80000077e4e47221 */ /* 0x100fe20000000000 */
[----:B------:R-:W-:Y:S01]  /*3c70*/  FADD R230, R230, -R119 ;  /* 0x80000077e6e67221 */ /* 0x000fe20000000000 */
[----:B------:R-:W-:Y:S04]  /*3c80*/  STS.U16 [R164+UR17+0x4400], R213 ;  /* 0x004400d5a4007988 */ /* 0x000fe80008000411 */
[----:B------:R-:W-:Y:S04]  /*3c90*/  STS.U16 [R164+UR17+0x4000], R199 ;  /* 0x004000c7a4007988 */ /* 0x000fe80008000411 */
[----:B------:R-:W-:Y:S04]  /*3ca0*/  STS.U16 [R164+UR17+0x4a00], R113 ;  /* 0x004a0071a4007988 */ /* 0x000fe80008000411 */
[----:B------:R1:W-:Y:S04]  /*3cb0*/  STS.U16 [R164+UR17+0x4e00], R105 ;  /* 0x004e0069a4007988 */ /* 0x0003e80008000411 */
[----:B------:R-:W-:Y:S04]  /*3cc0*/  STS.U16 [R185+UR17+0x4100], R204 ;  /* 0x004100ccb9007988 */ /* 0x000fe80008000411 */
[----:B------:R-:W-:Y:S04]  /*3cd0*/  STS.U16 [R185+UR17+0x4300], R206 ;  /* 0x004300ceb9007988 */ /* 0x000fe80008000411 */
[----:B------:R-:W-:Y:S04]  /*3ce0*/  STS.U16 [R185+UR17+0x4500], R116 ;  /* 0x00450074b9007988 */ /* 0x000fe80008000411 */
[----:B------:R-:W-:Y:S04]  /*3cf0*/  STS.U16 [R185+UR17+0x4700], R166 ;  /* 0x004700a6b9007988 */ /* 0x000fe80008000411 */
[----:B------:R-:W-:Y:S04]  /*3d00*/  STS.U16 [R185+UR17+0x4900], R168 ;  /* 0x004900a8b9007988 */ /* 0x000fe80008000411 */
[----:B------:R-:W-:Y:S04]  /*3d10*/  STS.U16 [R185+UR17+0x4b00], R170 ;  /* 0x004b00aab9007988 */ /* 0x000fe80008000411 */
[----:B------:R-:W-:Y:S04]  /*3d20*/  STS.U16 [R185+UR17+0x4d00], R172 ;  /* 0x004d00acb9007988 */ /* 0x000fe80008000411 */
[----:B------:R-:W-:Y:S01]  /*3d30*/  STS.U16 [R185+UR17+0x4f00], R110 ;  /* 0x004f006eb9007988 */ /* 0x000fe20008000411 */
[----:B------:R2:W-:Y:S06]  /*3d40*/  MEMBAR.ALL.CTA ;  /* 0x0000000000007992 */ /* 0x0005ec0000008000 */
[----:B--2---:R-:W2:Y:S01]  /*3d50*/  FENCE.VIEW.ASYNC.S ;  /* 0x00000000000073c6 */ /* 0x004ea20000000000 */
[----:B------:R3:W-:Y:S01]  /*3d60*/  MUFU.EX2 R214, R88 ;  /* 0x0000005800d67308 */ /* 0x0007e20000000800 */
[----:B0-----:R-:W-:Y:S01]  /*3d70*/  FADD R89, -R189, R192 ;  /* 0x000000c0bd597221 */ /* 0x001fe20000000100 */
[--C-:B------:R-:W-:Y:S01]  /*3d80*/  FADD R96, R96, -R189.reuse ;  /* 0x800000bd60607221 */ /* 0x100fe20000000000 */
[--C-:B------:R-:W-:Y:S01]  /*3d90*/  FADD R97, R97, -R189.reuse ;  /* 0x800000bd61617221 */ /* 0x100fe20000000000 */
[--C-:B------:R-:W-:Y:S01]  /*3da0*/  FADD R100, R100, -R189.reuse ;  /* 0x800000bd64647221 */ /* 0x100fe20000000000 */
[----:B------:R-:W-:Y:S01]  /*3db0*/  FADD R90, R90, -R189 ;  /* 0x800000bd5a5a7221 */ /* 0x000fe20000000000 */
[--C-:B------:R-:W-:Y:S01]  /*3dc0*/  FADD R91, R91, -R210.reuse ;  /* 0x800000d25b5b7221 */ /* 0x100fe20000000000 */
[--C-:B------:R-:W-:Y:S01]  /*3dd0*/  FADD R92, R92, -R210.reuse ;  /* 0x800000d25c5c7221 */ /* 0x100fe20000000000 */
[----:B---3--:R-:W-:Y:S01]  /*3de0*/  FADD R88, -R210, R197 ;  /* 0x000000c5d2587221 */ /* 0x008fe20000000100 */
[--C-:B------:R-:W-:Y:S01]  /*3df0*/  FADD R93, R93, -R210.reuse ;  /* 0x800000d25d5d7221 */ /* 0x100fe20000000000 */
[--C-:B------:R-:W-:Y:S01]  /*3e00*/  FADD R94, R94, -R210.reuse ;  /* 0x800000d25e5e7221 */ /* 0x100fe20000000000 */
[--C-:B------:R-:W-:Y:S01]  /*3e10*/  FADD R95, R95, -R210.reuse ;  /* 0x800000d25f5f7221 */ /* 0x100fe20000000000 */
[--C-:B------:R-:W-:Y:S01]  /*3e20*/  FADD R98, R98, -R210.reuse ;  /* 0x800000d262627221 */ /* 0x100fe20000000000 */
[----:B------:R-:W-:Y:S01]  /*3e30*/  FADD R99, R99, -R210 ;  /* 0x800000d263637221 */ /* 0x000fe20000000000 */
[----:B------:R-:W-:Y:S01]  /*3e40*/  FMUL R106, R216, 1.4426950216293334961 ;  /* 0x3fb8aa3bd86a7820 */ /* 0x000fe20000400000 */
        /* <DEDUP_REMOVED lines=23> */
[----:B------:R-:W0:Y:S08]  /*3fc0*/  MUFU.EX2 R198, R198 ;  /* 0x000000c600c67308 */ /* 0x000e300000000800 */
[----:B------:R-:W3:Y:S08]  /*3fd0*/  MUFU.EX2 R205, R205 ;  /* 0x000000cd00cd7308 */ /* 0x000ef00000000800 */
[----:B------:R-:W4:Y:S08]  /*3fe0*/  MUFU.EX2 R212, R89 ;  /* 0x0000005900d47308 */ /* 0x000f300000000800 */
[----:B-1----:R-:W1:Y:S08]  /*3ff0*/  MUFU.EX2 R105, R88 ;  /* 0x0000005800697308 */ /* 0x002e700000000800 */
[----:B------:R-:W-:Y:S08]  /*4000*/  MUFU.EX2 R167, R209 ;  /* 0x000000d100a77308 */ /* 0x000ff00000000800 */
[----:B------:R-:W-:Y:S08]  /*4010*/  MUFU.EX2 R106, R106 ;  /* 0x0000006a006a7308 */ /* 0x000ff00000000800 */
[----:B------:R-:W5:Y:S08]  /*4020*/  MUFU.EX2 R107, R107 ;  /* 0x0000006b006b7308 */ /* 0x000f700000000800 */
[----:B------:R-:W-:Y:S08]  /*4030*/  MUFU.EX2 R111, R111 ;  /* 0x0000006f006f7308 */ /* 0x000ff00000000800 */
[----:B------:R-:W-:Y:S08]  /*4040*/  MUFU.EX2 R112, R112 ;  /* 0x0000007000707308 */ /* 0x000ff00000000800 */
[----:B------:R-:W-:Y:S08]  /*4050*/  MUFU.EX2 R114, R114 ;  /* 0x0000007200727308 */ /* 0x000ff00000000800 */
[----:B------:R-:W-:Y:S08]  /*4060*/  MUFU.EX2 R115, R115 ;  /* 0x0000007300737308 */ /* 0x000ff00000000800 */
[----:B------:R-:W-:Y:S08]  /*4070*/  MUFU.EX2 R117, R117 ;  /* 0x0000007500757308 */ /* 0x000ff00000000800 */
[----:B------:R-:W-:Y:S08]  /*4080*/  MUFU.EX2 R169, R169 ;  /* 0x000000a900a97308 */ /* 0x000ff00000000800 */
[----:B------:R-:W2:Y:S08]  /*4090*/  MUFU.EX2 R200, R200 ;  /* 0x000000c800c87308 */ /* 0x000eb00000000800 */
[----:B------:R-:W2:Y:S08]  /*40a0*/  MUFU.EX2 R171, R171 ;  /* 0x000000ab00ab7308 */ /* 0x000eb00000000800 */
[----:B------:R-:W-:Y:S08]  /*40b0*/  MUFU.EX2 R173, R173 ;  /* 0x000000ad00ad7308 */ /* 0x000ff00000000800 */
[----:B------:R-:W2:Y:S08]  /*40c0*/  MUFU.EX2 R176, R176 ;  /* 0x000000b000b07308 */ /* 0x000eb00000000800 */
[----:B------:R-:W-:Y:S08]  /*40d0*/  MUFU.EX2 R201, R201 ;  /* 0x000000c900c97308 */ /* 0x000ff00000000800 */
[----:B------:R-:W2:Y:S08]  /*40e0*/  MUFU.EX2 R162, R230 ;  /* 0x000000e600a27308 */ /* 0x000eb00000000800 */
[----:B------:R-:W2:Y:S08]  /*40f0*/  MUFU.EX2 R202, R103 ;  /* 0x0000006700ca7308 */ /* 0x000eb00000000800 */
[----:B------:R-:W-:Y:S08]  /*4100*/  MUFU.EX2 R208, R96 ;  /* 0x0000006000d07308 */ /* 0x000ff00000000800 */
[----:B------:R-:W2:Y:S08]  /*4110*/  MUFU.EX2 R209, R97 ;  /* 0x0000006100d17308 */ /* 0x000eb00000000800 */
[----:B------:R-:W-:Y:S08]  /*4120*/  MUFU.EX2 R211, R100 ;  /* 0x0000006400d37308 */ /* 0x000ff00000000800 */
[----:B------:R2:W-:Y:S08]  /*4130*/  MUFU.EX2 R192, R90 ;  /* 0x0000005a00c07308 */ /* 0x0005f00000000800 */
[----:B------:R2:W2:Y:S08]  /*4140*/  MUFU.EX2 R215, R91 ;  /* 0x0000005b00d77308 */ /* 0x0004b00000000800 */
[----:B------:R2:W-:Y:S08]  /*4150*/  MUFU.EX2 R216, R92 ;  /* 0x0000005c00d87308 */ /* 0x0005f00000000800 */
[----:B------:R2:W2:Y:S08]  /*4160*/  MUFU.EX2 R219, R93 ;  /* 0x0000005d00db7308 */ /* 0x0004b00000000800 */
[----:B------:R2:W-:Y:S08]  /*4170*/  MUFU.EX2 R218, R94 ;  /* 0x0000005e00da7308 */ /* 0x0005f00000000800 */
[----:B------:R2:W2:Y:S08]  /*4180*/  MUFU.EX2 R221, R95 ;  /* 0x0000005f00dd7308 */ /* 0x0004b00000000800 */
[----:B------:R2:W-:Y:S08]  /*4190*/  MUFU.EX2 R220, R98 ;  /* 0x0000006200dc7308 */ /* 0x0005f00000000800 */
[----:B------:R2:W2:Y:S01]  /*41a0*/  MUFU.EX2 R197, R99 ;  /* 0x0000006300c57308 */ /* 0x0004a20000000800 */
[-C--:B0-----:R-:W-:Y:S01]  /*41b0*/  FMUL R56, R56, R198.reuse ;  /* 0x000000c638387220 */ /* 0x081fe20000400000 */
[-C--:B------:R-:W-:Y:S01]  /*41c0*/  FMUL R57, R57, R198.reuse ;  /* 0x000000c639397220 */ /* 0x080fe20000400000 */
        /* <DEDUP_REMOVED lines=13> */
[----:B------:R-:W-:Y:S01]  /*42a0*/  FMUL R85, R85, R198 ;  /* 0x000000c655557220 */ /* 0x000fe20000400000 */
[-C--:B---3--:R-:W-:Y:S01]  /*42b0*/  FMUL R58, R58, R205.reuse ;  /* 0x000000cd3a3a7220 */ /* 0x088fe20000400000 */
        /* <DEDUP_REMOVED lines=15> */
[-C--:B----4-:R-:W-:Y:S01]  /*43b0*/  FMUL R24, R24, R212.reuse ;  /* 0x000000d418187220 */ /* 0x090fe20000400000 */
        /* <DEDUP_REMOVED lines=15> */
[-C--:B-1----:R-:W-:Y:S01]  /*44b0*/  FMUL R26, R26, R105.reuse ;  /* 0x000000691a1a7220 */ /* 0x082fe20000400000 */
        /* <DEDUP_REMOVED lines=15> */
[----:B-----5:R-:W-:-:S02]  /*45b0*/  F2FP.F16.F32.PACK_AB R88, R107, R106 ;  /* 0x0000006a6b58723e */ /* 0x020fc400000000ff */
[----:B--2---:R-:W-:Y:S02]  /*45c0*/  F2FP.F16.F32.PACK_AB R89, R200, R169 ;  /* 0x000000a9c859723e */ /* 0x004fe400000000ff */
[----:B------:R-:W-:Y:S02]  /*45d0*/  F2FP.F16.F32.PACK_AB R90, R112, R111 ;  /* 0x0000006f705a723e */ /* 0x000fe400000000ff */
[----:B------:R-:W-:Y:S02]  /*45e0*/  F2FP.F16.F32.PACK_AB R91, R174, R171 ;  /* 0x000000abae5b723e */ /* 0x000fe400000000ff */
[----:B------:R-:W-:Y:S02]  /*45f0*/  F2FP.F16.F32.PACK_AB R92, R115, R114 ;  /* 0x00000072735c723e */ /* 0x000fe400000000ff */
[----:B------:R-:W-:Y:S02]  /*4600*/  F2FP.F16.F32.PACK_AB R93, R176, R173 ;  /* 0x000000adb05d723e */ /* 0x000fe400000000ff */
[----:B------:R-:W-:-:S02]  /*4610*/  F2FP.F16.F32.PACK_AB R94, R118, R117 ;  /* 0x00000075765e723e */ /* 0x000fc400000000ff */
[----:B------:R-:W-:Y:S02]  /*4620*/  F2FP.F16.F32.PACK_AB R95, R162, R201 ;  /* 0x000000c9a25f723e */ /* 0x000fe400000000ff */
[----:B------:R-:W-:Y:S02]  /*4630*/  F2FP.F16.F32.PACK_AB R96, R167, R202 ;  /* 0x000000caa760723e */ /* 0x000fe400000000ff */
[----:B------:R-:W-:Y:S02]  /*4640*/  F2FP.F16.F32.PACK_AB R98, R207, R108 ;  /* 0x0000006ccf62723e */ /* 0x000fe400000000ff */
[----:B------:R-:W-:Y:S02]  /*4650*/  F2FP.F16.F32.PACK_AB R100, R209, R208 ;  /* 0x000000d0d164723e */ /* 0x000fe400000000ff */
[----:B------:R-:W-:Y:S02]  /*4660*/  F2FP.F16.F32.PACK_AB R97, R215, R214 ;  /* 0x000000d6d761723e */ /* 0x000fe400000000ff */
[----:B------:R-:W-:-:S02]  /*4670*/  F2FP.F16.F32.PACK_AB R99, R219, R216 ;  /* 0x000000d8db63723e */ /* 0x000fc400000000ff */
[----:B------:R-:W-:Y:S02]  /*4680*/  F2FP.F16.F32.PACK_AB R101, R221, R218 ;  /* 0x000000dadd65723e */ /* 0x000fe400000000ff */
[----:B------:R-:W-:Y:S02]  /*4690*/  F2FP.F16.F32.PACK_AB R102, R192, R211 ;  /* 0x000000d3c066723e */ /* 0x000fe400000000ff */
[----:B------:R-:W-:Y:S01]  /*46a0*/  F2FP.F16.F32.PACK_AB R103, R197, R220 ;  /* 0x000000dcc567723e */ /* 0x000fe200000000ff */
[----:B------:R-:W-:Y:S06]  /*46b0*/  BAR.SYNC.DEFER_BLOCKING 0x0 ;  /* 0x0000000000007b1d */ /* 0x000fec0000010000 */
[----:B------:R-:W-:-:S06]  /*46c0*/  WARPGROUP.ARRIVE ;  /* 0x00000000000079c5 */ /* 0x000fcc0000000000 */
[----:B------:R-:W-:Y:S01]  /*46d0*/  HGMMA.64x64x16.F32 R56, R88, gdesc[UR4], R56 ;  /* 0x00e0000458387df0 */ /* 0x000fe20008700838 */
[----:B------:R-:W-:Y:S01]  /*46e0*/  FADD R106, R106, R107 ;  /* 0x0000006b6a6a7221 */ /* 0x000fe20000000000 */
        /* <DEDUP_REMOVED lines=9> */
[----:B------:R-:W-:Y:S04]  /*4780*/  HGMMA.64x64x16.F32 R56, R92, gdesc[UR16], R56 ;  /* 0x00e000105c387df0 */ /* 0x000fe80008700838 */
        /* <DEDUP_REMOVED lines=18> */
[----:B------:R-:W-:-:S02]  /*48b0*/  FADD R211, R192, R211 ;  /* 0x000000d3c0d37221 */ /* 0x000fc40000000000 */
[----:B------:R-:W0:Y:S04]  /*48c0*/  SHFL.BFLY PT, R106, R117, 0x2, 0x1f ;  /* 0x0c401f00756a7f89 */ /* 0x000e2800000e0000 */
[----:B------:R-:W1:Y:S04]  /*48d0*/  SHFL.BFLY PT, R107, R220, 0x2, 0x1f ;  /* 0x0c401f00dc6b7f89 */ /* 0x000e6800000e0000 */
[----:B------:R-:W2:Y:S04]  /*48e0*/  SHFL.BFLY PT, R108, R201, 0x2, 0x1f ;  /* 0x0c401f00c96c7f89 */ /* 0x000ea800000e0000 */
[----:B------:R-:W3:Y:S01]  /*48f0*/  SHFL.BFLY PT, R110, R211, 0x2, 0x1f ;  /* 0x0c401f00d36e7f89 */ /* 0x000ee200000e0000 */
[----:B------:R-:W-:Y:S01]  /*4900*/  HGMMA.64x64x16.F32 R24, R100, gdesc[UR16], R24, gsb0 ;  /* 0x00e0001064187df0 */ /* 0x000fe20008000818 */
[----:B0-----:R-:W-:Y:S01]  /*4910*/  FADD R106, R117, R106 ;  /* 0x0000006a756a7221 */ /* 0x001fe20000000000 */
[----:B-1----:R-:W-:Y:S01]  /*4920*/  FADD R112, R220, R107 ;  /* 0x0000006bdc707221 */ /* 0x002fe20000000000 */
[----:B--2---:R-:W-:Y:S01]  /*4930*/  FADD R108, R201, R108 ;  /* 0x0000006cc96c7221 */ /* 0x004fe20000000000 */
[----:B---3--:R-:W-:-:S02]  /*4940*/  FADD R110, R211, R110 ;  /* 0x0000006ed36e7221 */ /* 0x008fc40000000000 */
[----:B------:R-:W0:Y:S01]  /*4950*/  SHFL.BFLY PT, R107, R106, 0x1, 0x1f ;  /* 0x0c201f006a6b7f89 */ /* 0x000e2200000e0000 */
[----:B------:R-:W-:-:S03]  /*4960*/  UIADD3 UR4, UP0, UR4, 0x20, URZ ;  /* 0x0000002004047890 */ /* 0x000fc6000ff1e03f */
[----:B------:R-:W1:Y:S01]  /*4970*/  SHFL.BFLY PT, R113, R112, 0x1, 0x1f ;  /* 0x0c201f0070717f89 */ /* 0x000e6200000e0000 */
[----:B------:R-:W-:-:S03]  /*4980*/  UIADD3.X UR5, URZ, UR5, URZ, UP0, !UPT ;  /* 0x000000053f057290 */ /* 0x000fc600087fe43f */
[----:B------:R-:W2:Y:S04]  /*4990*/  SHFL.BFLY PT, R109, R108, 0x1, 0x1f ;  /* 0x0c201f006c6d7f89 */ /* 0x000ea800000e0000 */
[----:B------:R-:W3:Y:S01]  /*49a0*/  SHFL.BFLY PT, R111, R110, 0x1, 0x1f ;  /* 0x0c201f006e6f7f89 */ /* 0x000ee200000e0000 */
[----:B------:R-:W-:Y:S02]  /*49b0*/  ISETP.LE.U32.AND P0, PT, R217, UR4, PT ;  /* 0x00000004d9007c0c */ /* 0x000fe4000bf03070 */
[----:B------:R-:W-:-:S04]  /*49c0*/  MOV R114, UR5 ;  /* 0x0000000500727c02 */ /* 0x000fc80008000f00 */
[----:B------:R-:W-:Y:S01]  /*49d0*/  ISETP.GE.U32.AND.EX P0, PT, R114, RZ, PT, P0 ;  /* 0x000000ff7200720c */ /* 0x000fe20003f06100 */
[----:B0-----:R-:W-:Y:S01]  /*49e0*/  FADD R107, R106, R107 ;  /* 0x0000006b6a6b7221 */ /* 0x001fe20000000000 */
[----:B-1----:R-:W-:Y:S01]  /*49f0*/  FADD R106, R112, R113 ;  /* 0x00000071706a7221 */ /* 0x002fe20000000000 */
[----:B------:R-:W-:Y:S02]  /*4a00*/  IMAD.MOV.U32 R192, RZ, RZ, R189 ;  /* 0x000000ffffc07224 */ /* 0x000fe400078e00bd */
[----:B--2---:R-:W-:Y:S01]  /*4a10*/  FADD R114, R108, R109 ;  /* 0x0000006d6c727221 */ /* 0x004fe20000000000 */
[----:B------:R-:W-:Y:S01]  /*4a20*/  FFMA R196, R105, R196, R106 ;  /* 0x000000c469c47223 */ /* 0x000fe2000000006a */
[----:B---3--:R-:W-:Y:S01]  /*4a30*/  FADD R111, R110, R111 ;  /* 0x0000006f6e6f7221 */ /* 0x008fe20000000000 */
[----:B------:R-:W-:Y:S01]  /*4a40*/  MOV R106, R189 ;  /* 0x000000bd006a7202 */ /* 0x000fe20000000f00 */
[----:B------:R-:W-:Y:S01]  /*4a50*/  FFMA R193, R198, R193, R107 ;  /* 0x000000c1c6c17223 */ /* 0x000fe2000000006b */
[----:B------:R-:W-:Y:S01]  /*4a60*/  FFMA R194, R205, R194, R114 ;  /* 0x000000c2cdc27223 */ /* 0x000fe20000000072 */
[----:B------:R-:W-:Y:S01]  /*4a70*/  FFMA R195, R212, R195, R111 ;  /* 0x000000c3d4c37223 */ /* 0x000fe2000000006f */
[----:B------:R-:W-:Y:S01]  /*4a80*/  IMAD R183, R163, 0x20, R183 ;  /* 0x00000020a3b77824 */ /* 0x000fe200078e02b7 */
[----:B------:R-:W-:Y:S01]  /*4a90*/  MOV R189, R104 ;  /* 0x0000006800bd7202 */ /* 0x000fe20000000f00 */
[----:B------:R-:W-:-:S02]  /*4aa0*/  IMAD R191, R165, 0x20, R191 ;  /* 0x00000020a5bf7824 */ /* 0x000fc400078e02bf */
[--C-:B------:R-:W-:Y:S02]  /*4ab0*/  IMAD.MOV.U32 R105, RZ, RZ, R210.reuse ;  /* 0x000000ffff697224 */ /* 0x100fe400078e00d2 */
[----:B------:R-:W-:Y:S02]  /*4ac0*/  IMAD.MOV.U32 R197, RZ, RZ, R210 ;  /* 0x000000ffffc57224 */ /* 0x000fe400078e00d2 */
[----:B------:R-:W-:Y:S01]  /*4ad0*/  IMAD.MOV.U32 R162, RZ, RZ, R119 ;  /* 0x000000ffffa27224 */ /* 0x000fe200078e0077 */
[----:B------:R-:W-:Y:S02]  /*4ae0*/  WARPGROUP.DEPBAR.LE gsb0, 0x0 ;  /* 0x00008000000079c5 */ /* 0x000fe40000010000 */
[----:B------:R-:W-:Y:S05]  /*4af0*/  @!P0 BRA `(.L_x_1) ;  /* 0xffffffdc00248947 */ /* 0x000fea000383ffff */
.L_x_0:
[C---:B------:R-:W-:Y:S01]  /*4b00*/  IMAD.SHL.U32 R2, R178.reuse, 0x8, RZ ;  /* 0x00000008b2027824 */ /* 0x040fe200078e00ff */
[----:B------:R-:W-:Y:S01]  /*4b10*/  SHF.R.U32.HI R4, RZ, 0x1, R178 ;  /* 0x00000001ff047819 */ /* 0x000fe200000116b2 */
[----:B------:R-:W-:Y:S01]  /*4b20*/  IMAD.SHL.U32 R3, R178, 0x4, RZ ;  /* 0x00000004b2037824 */ /* 0x000fe200078e00ff */
[----:B------:R-:W-:Y:S01]  /*4b30*/  LOP3.LUT R180, R180, 0xf0, RZ, 0xc0, !PT ;  /* 0x000000f0b4b47812 */ /* 0x000fe200078ec0ff */
[----:B------:R-:W-:Y:S01]  /*4b40*/  FMUL R7, R50, 0.25 ;  /* 0x3e80000032077820 */ /* 0x000fe20000400000 */
[----:B------:R-:W-:Y:S01]  /*4b50*/  LOP3.LUT R2, R2, 0x38, RZ, 0xc0, !PT ;  /* 0x0000003802027812 */ /* 0x000fe200078ec0ff */
[----:B------:R-:W-:Y:S01]  /*4b60*/  FMUL R8, R47, 0.25 ;  /* 0x3e8000002f087820 */ /* 0x000fe20000400000 */
[----:B------:R-:W-:Y:S01]  /*4b70*/  LOP3.LUT R5, R3, 0x1c0, RZ, 0xc0, !PT ;  /* 0x000001c003057812 */ /* 0x000fe200078ec0ff */
[----:B------:R-:W-:Y:S01]  /*4b80*/  FMUL R9, R38, 0.25 ;  /* 0x3e80000026097820 */ /* 0x000fe20000400000 */
[----:B------:R-:W-:Y:S01]  /*4b90*/  LOP3.LUT R179, R179, 0x400, RZ, 0xc0, !PT ;  /* 0x00000400b3b37812 */ /* 0x000fe200078ec0ff */
[----:B------:R-:W-:Y:S01]  /*4ba0*/  BAR.SYNC.DEFER_BLOCKING 0x0 ;  /* 0x0000000000007b1d */ /* 0x000fe20000010000 */
[----:B------:R-:W-:-:S02]  /*4bb0*/  IADD3 R5, R5, UR17, R2 ;  /* 0x0000001105057c10 */ /* 0x000fc4000fffe002 */
[----:B------:R-:W-:Y:S01]  /*4bc0*/  LOP3.LUT R2, R4, 0x4, RZ, 0xc0, !PT ;  /* 0x0000000404027812 */ /* 0x000fe200078ec0ff */
[----:B------:R-:W-:Y:S01]  /*4bd0*/  FMUL R4, R55, 0.25 ;  /* 0x3e80000037047820 */ /* 0x000fe20000400000 */
[----:B------:R-:W-:-:S03]  /*4be0*/  IADD3 R3, R179, UR17, R180 ;  /* 0x00000011b3037c10 */ /* 0x000fc6000fffe0b4 */
[----:B------:R-:W0:Y:S01]  /*4bf0*/  LDC R175, c[0x0][0x278] ;  /* 0x00009e00ffaf7b82 */ /* 0x000e220000000800 */
[----:B------:R-:W-:Y:S01]  /*4c00*/  LOP3.LUT R6, R178, 0x60, RZ, 0xc0, !PT ;  /* 0x00000060b2067812 */ /* 0x000fe200078ec0ff */
[----:B------:R-:W-:Y:S01]  /*4c10*/  ULDC.64 UR4, c[0x0][0x270] ;  /* 0x00009c0000047ab9 */ /* 0x000fe20000000a00 */
[----:B------:R-:W-:Y:S01]  /*4c20*/  IADD3 R2, R2, R5, RZ ;  /* 0x0000000502027210 */ /* 0x000fe20007ffe0ff */
[----:B------:R-:W-:Y:S01]  /*4c30*/  FMUL R5, R54, 0.25 ;  /* 0x3e80000036057820 */ /* 0x000fe20000400000 */
[----:B------:R-:W-:Y:S01]  /*4c40*/  FSETP.GT.AND P3, PT, |R196|, 8.50705917302346158658e+37, PT ;  /* 0x7e800000c400780b */ /* 0x000fe20003f64200 */
[----:B------:R-:W-:Y:S02]  /*4c50*/  IMAD R3, R6, 0x8, R3 ;  /* 0x0000000806037824 */ /* 0x000fe400078e0203 */
[----:B------:R-:W-:Y:S01]  /*4c60*/  FMUL R6, R51, 0.25 ;  /* 0x3e80000033067820 */ /* 0x000fe20000400000 */
[----:B------:R-:W-:Y:S01]  /*4c70*/  FSETP.GT.AND P1, PT, |R195|, 8.50705917302346158658e+37, PT ;  /* 0x7e800000c300780b */ /* 0x000fe20003f24200 */
[----:B------:R-:W-:Y:S01]  /*4c80*/  UIMAD UR4, UR16, UR4, URZ ;  /* 0x00000004100472a4 */ /* 0x000fe2000f8e023f */
[----:B------:R-:W-:Y:S01]  /*4c90*/  FSEL R55, R4, R55, P3 ;  /* 0x0000003704377208 */ /* 0x000fe20001800000 */
[----:B------:R-:W-:Y:S01]  /*4ca0*/  FMUL R4, R43, 0.25 ;  /* 0x3e8000002b047820 */ /* 0x000fe20000400000 */
        /* <DEDUP_REMOVED lines=50> */
[----:B------:R-:W-:Y:S01]  /*4fd0*/  FSETP.GT.AND P2, PT, |R194|, 8.50705917302346158658e+37, PT ;  /* 0x7e800000c200780b */ /* 0x000fe20003f44200 */
[----:B0-----:R-:W-:Y:S01]  /*4fe0*/  IMAD R149, R175, 0x2e, RZ ;  /* 0x0000002eaf957824 */ /* 0x001fe200078e02ff */
        /* <DEDUP_REMOVED lines=19> */
[----:B------:R-:W-:Y:S01]  /*5120*/  IMAD R157, R175, 0x30, RZ ;  /* 0x00000030af9d7824 */ /* 0x000fe200078e02ff */
        /* <DEDUP_REMOVED lines=35> */
[----:B------:R-:W-:Y:S01]  /*5360*/  FMUL R4, R193, 8388608 ;  /* 0x4b000000c1047820 */ /* 0x000fe20000400000 */
[----:B------:R-:W-:Y:S01]  /*5370*/  FSEL R111, R9, R28, P1 ;  /* 0x0000001c096f7208 */ /* 0x000fe20000800000 */
[----:B------:R-:W-:Y:S01]  /*5380*/  FMUL R9, R74, 0.25 ;  /* 0x3e8000004a097820 */ /* 0x000fe20000400000 */
[----:B------:R-:W-:Y:S01]  /*5390*/  FSEL R78, R5, R64, P0 ;  /* 0x00000040054e7208 */ /* 0x000fe20000000000 */
[----:B------:R-:W-:Y:S01]  /*53a0*/  FMUL R5, R194, 8388608 ;  /* 0x4b000000c2057820 */ /* 0x000fe20000400000 */
[----:B------:R-:W-:Y:S01]  /*53b0*/  FSETP.GEU.AND P4, PT, R193, 1.175494350822287508e-38, PT ;  /* 0x00800000c100780b */ /* 0x000fe20003f8e000 */
[----:B------:R-:W-:Y:S01]  /*53c0*/  IMAD R73, R175, 0x11, RZ ;  /* 0x00000011af497824 */ /* 0x000fe200078e02ff */
[----:B------:R-:W-:Y:S01]  /*53d0*/  FSEL R63, R8, R63, P2 ;  /* 0x0000003f083f7208 */ /* 0x000fe20001000000 */
[----:B------:R-:W-:Y:S01]  /*53e0*/  FMUL R8, R65, 0.25 ;  /* 0x3e80000041087820 */ /* 0x000fe20000400000 */
[----:B------:R-:W-:Y:S01]  /*53f0*/  FSETP.GEU.AND P6, PT, R194, 1.175494350822287508e-38, PT ;  /* 0x00800000c200780b */ /* 0x000fe20003fce000 */
[C---:B------:R-:W-:Y:S01]  /*5400*/  IMAD R77, R175.reuse, 0x13, RZ ;  /* 0x00000013af4d7824 */ /* 0x040fe200078e02ff */
[----:B------:R-:W-:Y:S01]  /*5410*/  FSEL R70, R6, R57, P0 ;  /* 0x0000003906467208 */ /* 0x000fe20000000000 */
[C---:B------:R-:W-:Y:S01]  /*5420*/  IMAD R81, R175.reuse, 0x15, RZ ;  /* 0x00000015af517824 */ /* 0x040fe200078e02ff */
[----:B------:R-:W-:Y:S01]  /*5430*/  FSEL R57, R4, R193, !P4 ;  /* 0x000000c104397208 */ /* 0x000fe20006000000 */
[----:B------:R-:W-:Y:S01]  /*5440*/  IMAD R85, R175, 0x17, RZ ;  /* 0x00000017af557824 */ /* 0x000fe200078e02ff */
[----:B------:R-:W-:Y:S01]  /*5450*/  FSEL R129, R9, R74, P2 ;  /* 0x0000004a09817208 */ /* 0x000fe20001000000 */
[----:B------:R-:W-:Y:S01]  /*5460*/  FMUL R9, R76, 0.25 ;  /* 0x3e8000004c097820 */ /* 0x000fe20000400000 */
[----:B------:R-:W-:Y:S01]  /*5470*/  FSEL R94, R5, R194, !P6 ;  /* 0x000000c2055e7208 */ /* 0x000fe20007000000 */
[----:B------:R-:W-:Y:S01]  /*5480*/  VIADD R5, R57, 0xc0cafb0d ;  /* 0xc0cafb0d39057836 */ /* 0x000fe20000000000 */
[----:B------:R-:W-:Y:S01]  /*5490*/  FSEL R6, RZ, -23, P6 ;  /* 0xc1b80000ff067808 */ /* 0x000fe20003000000 */
[C---:B------:R-:W-:Y:S01]  /*54a0*/  IMAD R165, R175.reuse, 0x34, RZ ;  /* 0x00000034afa57824 */ /* 0x040fe200078e02ff */
[----:B------:R-:W-:Y:S01]  /*54b0*/  FSEL R74, R8, R65, P0 ;  /* 0x00000041084a7208 */ /* 0x000fe20000000000 */
[C---:B------:R-:W-:Y:S01]  /*54c0*/  FMUL R8, R196.reuse, 8388608 ;  /* 0x4b000000c4087820 */ /* 0x040fe20000400000 */
[----:B------:R-:W-:Y:S01]  /*54d0*/  FSETP.GEU.AND P6, PT, |R196|, 1.175494350822287508e-38, PT ;  /* 0x00800000c400780b */ /* 0x000fe20003fce200 */
[----:B------:R-:W-:Y:S01]  /*54e0*/  IMAD R161, R175, 0x32, RZ ;  /* 0x00000032afa17824 */ /* 0x000fe200078e02ff */
[----:B------:R-:W-:Y:S01]  /*54f0*/  FSEL R80, R7, R80, P0 ;  /* 0x0000005007507208 */ /* 0x000fe20000000000 */
[----:B------:R-:W-:Y:S01]  /*5500*/  FMUL R7, R68, 0.25 ;  /* 0x3e80000044077820 */ /* 0x000fe20000400000 */
[----:B------:R-:W-:Y:S01]  /*5510*/  FSEL R4, RZ, -23, P4 ;  /* 0xc1b80000ff047808 */ /* 0x000fe20002000000 */
[C---:B------:R-:W-:Y:S01]  /*5520*/  IMAD R169, R175.reuse, 0x36, RZ ;  /* 0x00000036afa97824 */ /* 0x040fe200078e02ff */
[----:B------:R-:W-:Y:S01]  /*5530*/  FSETP.GEU.AND P4, PT, R196, 1.175494350822287508e-38, PT ;  /* 0x00800000c400780b */ /* 0x000fe20003f8e000 */
[----:B------:R-:W-:Y:S01]  /*5540*/  IMAD R145, R175, 0x3a, RZ ;  /* 0x0000003aaf917824 */ /* 0x000fe200078e02ff */
[----:B------:R-:W-:Y:S01]  /*5550*/  FSEL R68, R7, R68, P0 ;  /* 0x0000004407447208 */ /* 0x000fe20000000000 */
[----:B------:R-:W-:Y:S01]  /*5560*/  FMUL R7, R60, 0.25 ;  /* 0x3e8000003c077820 */ /* 0x000fe20000400000 */
[----:B------:R-:W-:Y:S01]  /*5570*/  FSEL R61, R8, R196, !P4 ;  /* 0x000000c4083d7208 */ /* 0x000fe20006000000 */
[----:B------:R-:W-:Y:S01]  /*5580*/  @P3 FMUL R196, R196, 0.25 ;  /* 0x3e800000c4c43820 */ /* 0x000fe20000400000 */
[----:B------:R-:W-:Y:S01]  /*5590*/  LOP3.LUT R8, R5, 0xff800000, RZ, 0xc0, !PT ;  /* 0xff80000005087812 */ /* 0x000fe200078ec0ff */
[----:B------:R-:W-:Y:S01]  /*55a0*/  @!P6 FMUL R19, R19, 16777216 ;  /* 0x4b8000001313e820 */ /* 0x000fe20000400000 */
[----:B------:R-:W-:Y:S01]  /*55b0*/  FSEL R88, R7, R60, P0 ;  /* 0x0000003c07587208 */ /* 0x000fe20000000000 */
[----:B------:R-:W-:Y:S01]  /*55c0*/  @!P6 FMUL R196, R196, 16777216 ;  /* 0x4b800000c4c4e820 */ /* 0x000fe20000400000 */
[----:B------:R-:W-:Y:S01]  /*55d0*/  I2FP.F32.S32 R5, R8 ;  /* 0x0000000800057245 */ /* 0x000fe20000201400 */
[C---:B------:R-:W-:Y:S01]  /*55e0*/  FMUL R7, R195.reuse, 8388608 ;  /* 0x4b000000c3077820 */ /* 0x040fe20000400000 */
[----:B------:R-:W-:Y:S01]  /*55f0*/  FSETP.GEU.AND P5, PT, R195, 1.175494350822287508e-38, PT ;  /* 0x00800000c300780b */ /* 0x000fe20003fae000 */
[----:B------:R-:W-:Y:S01]  /*5600*/  @!P6 FMUL R55, R55, 16777216 ;  /* 0x4b8000003737e820 */ /* 0x000fe20000400000 */
[----:B------:R-:W-:Y:S01]  /*5610*/  FSEL R76, R9, R76, P0 ;  /* 0x0000004c094c7208 */ /* 0x000fe20000000000 */
[----:B------:R-:W-:Y:S01]  /*5620*/  FFMA.FTZ R32, R5, 1.1920928955078125e-07, R4 ;  /* 0x3400000005207823 */ /* 0x000fe20000010004 */
[----:B------:R-:W-:Y:S01]  /*5630*/  FMUL R9, R56, 0.25 ;  /* 0x3e80000038097820 */ /* 0x000fe20000400000 */
[----:B------:R-:W0:Y:S01]  /*5640*/  MUFU.RCP R4, R196 ;  /* 0x000000c400047308 */ /* 0x000e220000001000 */
[----:B------:R-:W-:Y:S01]  /*5650*/  FSEL R96, R7, R195, !P5 ;  /* 0x000000c307607208 */ /* 0x000fe20006800000 */
[----:B------:R-:W-:Y:S01]  /*5660*/  VIADD R7, R94, 0xc0cafb0d ;  /* 0xc0cafb0d5e077836 */ /* 0x000fe20000000000 */
[C---:B------:R-:W-:Y:S01]  /*5670*/  FSETP.GEU.AND P3, PT, |R195|.reuse, 1.175494350822287508e-38, PT ;  /* 0x00800000c300780b */ /* 0x040fe20003f6e200 */
[----:B------:R-:W-:Y:S01]  /*5680*/  @P1 FMUL R195, R195, 0.25 ;  /* 0x3e800000c3c31820 */ /* 0x000fe20000400000 */
[----:B------:R-:W-:Y:S01]  /*5690*/  IADD3 R12, R61, -0x3f3504f3, RZ ;  /* 0xc0cafb0d3d0c7810 */ /* 0x000fe20007ffe0ff */
[----:B------:R-:W-:Y:S01]  /*56a0*/  @!P6 FMUL R17, R17, 16777216 ;  /* 0x4b8000001111e820 */ /* 0x000fe20000400000 */
[----:B------:R-:W-:Y:S01]  /*56b0*/  FSEL R82, R9, R56, P0 ;  /* 0x0000003809527208 */ /* 0x000fe20000000000 */
[----:B------:R-:W-:Y:S01]  /*56c0*/  @!P6 FMUL R51, R51, 16777216 ;  /* 0x4b8000003333e820 */ /* 0x000fe20000400000 */
[----:B------:R-:W-:Y:S01]  /*56d0*/  LOP3.LUT R9, R7, 0xff800000, RZ, 0xc0, !PT ;  /* 0xff80000007097812 */ /* 0x000fe200078ec0ff */
[----:B------:R-:W-:Y:S01]  /*56e0*/  @!P6 FMUL R47, R47, 16777216 ;  /* 0x4b8000002f2fe820 */ /* 0x000fe20000400000 */
[----:B------:R-:W-:Y:S01]  /*56f0*/  LOP3.LUT R14, R12, 0xff800000, RZ, 0xc0, !PT ;  /* 0xff8000000c0e7812 */ /* 0x000fe200078ec0ff */
[----:B------:R-:W-:Y:S01]  /*5700*/  @!P6 FMUL R21, R21, 16777216 ;  /* 0x4b8000001515e820 */ /* 0x000fe20000400000 */
[----:B------:R-:W-:Y:S01]  /*5710*/  FSEL R12, RZ, -23, P4 ;  /* 0xc1b80000ff0c7808 */ /* 0x000fe20002000000 */
[----:B------:R-:W-:Y:S01]  /*5720*/  @!P6 FMUL R43, R43, 16777216 ;  /* 0x4b8000002b2be820 */ /* 0x000fe20000400000 */
[----:B------:R-:W-:Y:S01]  /*5730*/  I2FP.F32.S32 R7, R9 ;  /* 0x0000000900077245 */ /* 0x000fe20000201400 */
[----:B------:R-:W-:Y:S01]  /*5740*/  @!P6 FMUL R89, R89, 16777216 ;  /* 0x4b8000005959e820 */ /* 0x000fe20000400000 */
[----:B------:R-:W-:Y:S01]  /*5750*/  I2FP.F32.S32 R15, R14 ;  /* 0x0000000e000f7245 */ /* 0x000fe20000201400 */
[----:B------:R-:W-:Y:S01]  /*5760*/  @!P6 FMUL R39, R39, 16777216 ;  /* 0x4b8000002727e820 */ /* 0x000fe20000400000 */
        /* <DEDUP_REMOVED lines=8> */
[----:B------:R-:W-:Y:S01]  /*57f0*/  FFMA.FTZ R33, R7, 1.1920928955078125e-07, R6 ;  /* 0x3400000007217823 */ /* 0x000fe20000010006 */
[----:B------:R-:W-:Y:S01]  /*5800*/  FFMA.FTZ R12, R15, 1.1920928955078125e-07, R12 ;  /* 0x340000000f0c7823 */ /* 0x000fe2000001000c */
[C---:B0-----:R-:W-:Y:S01]  /*5810*/  FMUL R25, R4.reuse, R19 ;  /* 0x0000001304197220 */ /* 0x041fe20000400000 */
[C---:B------:R-:W-:Y:S01]  /*5820*/  FMUL R28, R4.reuse, R55 ;  /* 0x00000037041c7220 */ /* 0x040fe20000400000 */
        /* <DEDUP_REMOVED lines=13> */
[----:B------:R-:W-:Y:S01]  /*5900*/  FMUL R34, R4, R115 ;  /* 0x0000007304227220 */ /* 0x000fe20000400000 */
[C---:B------:R-:W-:Y:S01]  /*5910*/  FSETP.GEU.AND P1, PT, |R194|.reuse, 1.175494350822287508e-38, PT ;  /* 0x00800000c200780b */ /* 0x040fe20003f2e200 */
[----:B------:R-:W0:Y:S01]  /*5920*/  MUFU.RCP R4, R195 ;  /* 0x000000c300047308 */ /* 0x000e220000001000 */
[----:B------:R-:W-:Y:S01]  /*5930*/  @P2 FMUL R194, R194, 0.25 ;  /* 0x3e800000c2c22820 */ /* 0x000fe20000400000 */
[----:B------:R-:W-:Y:S01]  /*5940*/  FSETP.GEU.AND P2, PT, |R193|, 1.175494350822287508e-38, PT ;  /* 0x00800000c100780b */ /* 0x000fe20003f4e200 */
[----:B------:R-:W-:-:S02]  /*5950*/  VIADD R11, R96, 0xc0cafb0d ;  /* 0xc0cafb0d600b7836 */ /* 0x000fc40000000000 */
[----:B------:R-:W-:Y:S01]  /*5960*/  @P0 FMUL R193, R193, 0.25 ;  /* 0x3e800000c1c10820 */ /* 0x000fe20000400000 */
[----:B------:R-:W-:Y:S01]  /*5970*/  FSEL R10, RZ, -23, P5 ;  /* 0xc1b80000ff0a7808 */ /* 0x000fe20002800000 */
[----:B------:R-:W-:Y:S01]  /*5980*/  @!P3 FMUL R53, R53, 16777216 ;  /* 0x4b8000003535b820 */ /* 0x000fe20000400000 */
[----:B------:R-:W-:Y:S01]  /*5990*/  @!P3 FMUL R31, R31, 16777216 ;  /* 0x4b8000001f1fb820 */ /* 0x000fe20000400000 */
[----:B------:R-:W-:Y:S01]  /*59a0*/  LOP3.LUT R11, R11, 0xff800000, RZ, 0xc0, !PT ;  /* 0xff8000000b0b7812 */ /* 0x000fe200078ec0ff */
[----:B------:R-:W-:Y:S01]  /*59b0*/  @!P3 FMUL R49, R49, 16777216 ;  /* 0x4b8000003131b820 */ /* 0x000fe20000400000 */
[----:B------:R-:W-:Y:S01]  /*59c0*/  @!P3 FMUL R23, R23, 16777216 ;  /* 0x4b8000001717b820 */ /* 0x000fe20000400000 */
        /* <DEDUP_REMOVED lines=32> */
[----:B------:R-:W0:Y:S01]  /*5bd0*/  MUFU.RCP R13, R193 ;  /* 0x000000c1000d7308 */ /* 0x000e220000001000 */
[----:B------:R-:W-:Y:S01]  /*5be0*/  @!P1 FMUL R59, R59, 16777216 ;  /* 0x4b8000003b3b9820 */ /* 0x000fe20000400000 */
[----:B------:R-:W-:Y:S01]  /*5bf0*/  @!P1 FMUL R137, R137, 16777216 ;  /* 0x4b80000089899820 */ /* 0x000fe20000400000 */
[----:B------:R-:W-:Y:S01]  /*5c00*/  @!P2 FMUL R70, R70, 16777216 ;  /* 0x4b8000004646a820 */ /* 0x000fe20000400000 */
[----:B------:R-:W-:Y:S01]  /*5c10*/  @!P2 FMUL R82, R82, 16777216 ;  /* 0x4b8000005252a820 */ /* 0x000fe20000400000 */
[----:B------:R-:W-:Y:S01]  /*5c20*/  @!P1 FMUL R87, R87, 16777216 ;  /* 0x4b80000057579820 */ /* 0x000fe20000400000 */
[----:B------:R-:W-:Y:S01]  /*5c30*/  @!P1 FMUL R123, R123, 16777216 ;  /* 0x4b8000007b7b9820 */ /* 0x000fe20000400000 */
[----:B------:R-:W-:Y:S01]  /*5c40*/  @!P1 FMUL R83, R83, 16777216 ;  /* 0x4b80000053539820 */ /* 0x000fe20000400000 */
[----:B------:R-:W1:Y:S01]  /*5c50*/  MUFU.RCP R4, R194 ;  /* 0x000000c200047308 */ /* 0x000e620000001000 */
        /* <DEDUP_REMOVED lines=11> */
[C---:B0-----:R-:W-:Y:S01]  /*5d10*/  FMUL R23, R13.reuse, R70 ;  /* 0x000000460d177220 */ /* 0x041fe20000400000 */
[----:B------:R-:W-:Y:S01]  /*5d20*/  FMUL R92, R13, R82 ;  /* 0x000000520d5c7220 */ /* 0x000fe20000400000 */
[----:B------:R-:W-:Y:S01]  /*5d30*/  IMAD.IADD R8, R57, 0x1, -R8 ;  /* 0x0000000139087824 */ /* 0x000fe200078e0a08 */
[----:B------:R-:W-:Y:S01]  /*5d40*/  F2FP.F16.F32.PACK_AB R6, R6, R121 ;  /* 0x000000790606723e */ /* 0x000fe200000000ff */
[----:B------:R-:W-:-:S02]  /*5d50*/  IMAD.IADD R9, R94, 0x1, -R9 ;  /* 0x000000015e097824 */ /* 0x000fc400078e0a09 */
[C---:B-1----:R-:W-:Y:S01]  /*5d60*/  FMUL R5, R4.reuse, R59 ;  /* 0x0000003b04057220 */ /* 0x042fe20000400000 */
        /* <DEDUP_REMOVED lines=15> */
[----:B------:R-:W-:Y:S01]  /*5e60*/  F2FP.F16.F32.PACK_AB R4, R23, R92 ;  /* 0x0000005c1704723e */ /* 0x000fe200000000ff */
[----:B------:R-:W-:Y:S01]  /*5e70*/  FADD R8, R8, -1 ;  /* 0xbf80000008087421 */ /* 0x000fe20000000000 */
[----:B------:R-:W-:Y:S01]  /*5e80*/  F2FP.F16.F32.PACK_AB R5, R5, R90 ;  /* 0x0000005a0505723e */ /* 0x000fe200000000ff */
[----:B------:R-:W-:Y:S01]  /*5e90*/  FADD R9, R9, -1 ;  /* 0xbf80000009097421 */ /* 0x000fe20000000000 */
[----:B------:R-:W-:Y:S01]  /*5ea0*/  F2FP.F16.F32.PACK_AB R7, R7, R34 ;  /* 0x000000220707723e */ /* 0x000fe200000000ff */
[----:B------:R-:W-:Y:S01]  /*5eb0*/  IMAD.MOV.U32 R34, RZ, RZ, 0x3dc6b27f ;  /* 0x3dc6b27fff227424 */ /* 0x000fe200078e00ff */
[----:B------:R-:W-:Y:S01]  /*5ec0*/  IADD3 R11, R96, -R11, RZ ;  /* 0x8000000b600b7210 */ /* 0x000fe20007ffe0ff */
[----:B------:R-:W-:Y:S01]  /*5ed0*/  IMAD.IADD R14, R61, 0x1, -R14 ;  /* 0x000000013d0e7824 */ /* 0x000fe200078e0a0e */
[----:B------:R-:W-:Y:S01]  /*5ee0*/  ISETP.GE.U32.AND P1, PT, R94, 0x7f800000, PT ;  /* 0x7f8000005e00780c */ /* 0x000fe20003f26070 */
[----:B------:R0:W-:Y:S01]  /*5ef0*/  STSM.16.M88.4 [R3], R4 ;  /* 0x0000000403007844 */ /* 0x0001e20000000200 */
[----:B------:R-:W-:Y:S01]  /*5f00*/  ISETP.GE.U32.AND P0, PT, R57, 0x7f800000, PT ;  /* 0x7f8000003900780c */ /* 0x000fe20003f06070 */
[----:B------:R-:W-:Y:S01]  /*5f10*/  FADD R14, R14, -1 ;  /* 0xbf8000000e0e7421 */ /* 0x000fe20000000000 */
[----:B------:R-:W-:Y:S01]  /*5f20*/  FADD R11, R11, -1 ;  /* 0xbf8000000b0b7421 */ /* 0x000fe20000000000 */
[----:B------:R-:W-:Y:S01]  /*5f30*/  ISETP.GE.U32.AND P5, PT, R96, 0x7f800000, PT ;  /* 0x7f8000006000780c */ /* 0x000fe20003fa6070 */
[----:B------:R-:W-:Y:S01]  /*5f40*/  @!P2 FMUL R50, R50, 16777216 ;  /* 0x4b8000003232a820 */ /* 0x000fe20000400000 */
[----:B------:R-:W-:Y:S01]  /*5f50*/  ISETP.GE.U32.AND P4, PT, R61, 0x7f800000, PT ;  /* 0x7f8000003d00780c */ /* 0x000fe20003f86070 */
        /* <DEDUP_REMOVED lines=9> */
[-C--:B0-----:R-:W-:Y:S01]  /*5ff0*/  FFMA.FTZ R5, R8, R34.reuse, -0.16845393180847167969 ;  /* 0xbe2c7f3008057423 */ /* 0x081fe20000010022 */
[-C--:B------:R-:W-:Y:S01]  /*6000*/  FFMA.FTZ R4, R9, R34.reuse, -0.16845393180847167969 ;  /* 0xbe2c7f3009047423 */ /* 0x080fe20000010022 */
[-C--:B------:R-:W-:Y:S01]  /*6010*/  FFMA.FTZ R7, R14, R34.reuse, -0.16845393180847167969 ;  /* 0xbe2c7f300e077423 */ /* 0x080fe20000010022 */
[----:B------:R-:W-:Y:S01]  /*6020*/  FFMA.FTZ R6, R11, R34, -0.16845393180847167969 ;  /* 0xbe2c7f300b067423 */ /* 0x000fe20000010022 */
[----:B------:R-:W-:Y:S01]  /*6030*/  FFMA.FTZ R5, R8, R5, 0.1716887056827545166 ;  /* 0x3e2fcf2a08057423 */ /* 0x000fe20000010005 */
[----:B------:R-:W-:Y:S01]  /*6040*/  FFMA.FTZ R4, R9, R4, 0.1716887056827545166 ;  /* 0x3e2fcf2a09047423 */ /* 0x000fe20000010004 */
[----:B------:R-:W-:Y:S01]  /*6050*/  FFMA.FTZ R7, R14, R7, 0.1716887056827545166 ;  /* 0x3e2fcf2a0e077423 */ /* 0x000fe20000010007 */
[----:B------:R-:W-:Y:S01]  /*6060*/  FFMA.FTZ R6, R11, R6, 0.1716887056827545166 ;  /* 0x3e2fcf2a0b067423 */ /* 0x000fe20000010006 */
[----:B------:R-:W-:Y:S01]  /*6070*/  FFMA.FTZ R5, R8, R5, -0.17900948226451873779 ;  /* 0xbe374e4308057423 */ /* 0x000fe20000010005 */
[----:B------:R-:W-:Y:S01]  /*6080*/  FFMA.FTZ R4, R9, R4, -0.17900948226451873779 ;  /* 0xbe374e4309047423 */ /* 0x000fe20000010004 */
[----:B------:R-:W-:Y:S01]  /*6090*/  FFMA.FTZ R7, R14, R7, -0.17900948226451873779 ;  /* 0xbe374e430e077423 */ /* 0x000fe20000010007 */
[----:B------:R-:W-:Y:S01]  /*60a0*/  FFMA.FTZ R6, R11, R6, -0.17900948226451873779 ;  /* 0xbe374e430b067423 */ /* 0x000fe20000010006 */
[----:B------:R-:W-:Y:S01]  /*60b0*/  FFMA.FTZ R5, R8, R5, 0.20512372255325317383 ;  /* 0x3e520bf408057423 */ /* 0x000fe20000010005 */
[----:B------:R-:W-:Y:S01]  /*60c0*/  FFMA.FTZ R4, R9, R4, 0.20512372255325317383 ;  /* 0x3e520bf409047423 */ /* 0x000fe20000010004 */
[----:B------:R-:W-:Y:S01]  /*60d0*/  FFMA.FTZ R7, R14, R7, 0.20512372255325317383 ;  /* 0x3e520bf40e077423 */ /* 0x000fe20000010007 */
[----:B------:R-:W-:Y:S01]  /*60e0*/  FFMA.FTZ R6, R11, R6, 0.20512372255325317383 ;  /* 0x3e520bf40b067423 */ /* 0x000fe20000010006 */
[----:B------:R-:W-:Y:S01]  /*60f0*/  FFMA.FTZ R5, R8, R5, -0.24046532809734344482 ;  /* 0xbe763c8b08057423 */ /* 0x000fe20000010005 */
[----:B------:R-:W-:Y:S01]  /*6100*/  FFMA.FTZ R4, R9, R4, -0.24046532809734344482 ;  /* 0xbe763c8b09047423 */ /* 0x000fe20000010004 */
[----:B------:R-:W-:Y:S01]  /*6110*/  FFMA.FTZ R7, R14, R7, -0.24046532809734344482 ;  /* 0xbe763c8b0e077423 */ /* 0x000fe20000010007 */
[----:B------:R-:W-:Y:S01]  /*6120*/  FFMA.FTZ R6, R11, R6, -0.24046532809734344482 ;  /* 0xbe763c8b0b067423 */ /* 0x000fe20000010006 */
[----:B------:R-:W-:Y:S01]  /*6130*/  FFMA.FTZ R5, R8, R5, 0.28857114911079406738 ;  /* 0x3e93bf9908057423 */ /* 0x000fe20000010005 */
[----:B------:R-:W-:Y:S01]  /*6140*/  FFMA.FTZ R4, R9, R4, 0.28857114911079406738 ;  /* 0x3e93bf9909047423 */ /* 0x000fe20000010004 */
[----:B------:R-:W-:Y:S01]  /*6150*/  FFMA.FTZ R7, R14, R7, 0.28857114911079406738 ;  /* 0x3e93bf990e077423 */ /* 0x000fe20000010007 */
[----:B------:R-:W-:Y:S01]  /*6160*/  FFMA.FTZ R6, R11, R6, 0.28857114911079406738 ;  /* 0x3e93bf990b067423 */ /* 0x000fe20000010006 */
[----:B------:R-:W-:Y:S01]  /*6170*/  FFMA.FTZ R5, R8, R5, -0.36067417263984680176 ;  /* 0xbeb8aa4908057423 */ /* 0x000fe20000010005 */
[----:B------:R-:W-:Y:S01]  /*6180*/  FFMA.FTZ R4, R9, R4, -0.36067417263984680176 ;  /* 0xbeb8aa4909047423 */ /* 0x000fe20000010004 */
[----:B------:R-:W-:Y:S01]  /*6190*/  FFMA.FTZ R7, R14, R7, -0.36067417263984680176 ;  /* 0xbeb8aa490e077423 */ /* 0x000fe20000010007 */
[----:B------:R-:W-:Y:S01]  /*61a0*/  FFMA.FTZ R6, R11, R6, -0.36067417263984680176 ;  /* 0xbeb8aa490b067423 */ /* 0x000fe20000010006 */
[----:B------:R-:W-:Y:S01]  /*61b0*/  FFMA.FTZ R5, R8, R5, 0.48089820146560668945 ;  /* 0x3ef6384a08057423 */ /* 0x000fe20000010005 */
[----:B------:R-:W-:Y:S01]  /*61c0*/  FFMA.FTZ R4, R9, R4, 0.48089820146560668945 ;  /* 0x3ef6384a09047423 */ /* 0x000fe20000010004 */
[----:B------:R-:W-:Y:S01]  /*61d0*/  FFMA.FTZ R7, R14, R7, 0.48089820146560668945 ;  /* 0x3ef6384a0e077423 */ /* 0x000fe20000010007 */
[----:B------:R-:W-:Y:S01]  /*61e0*/  FFMA.FTZ R6, R11, R6, 0.48089820146560668945 ;  /* 0x3ef6384a0b067423 */ /* 0x000fe20000010006 */
[----:B------:R-:W-:Y:S01]  /*61f0*/  FFMA.FTZ R5, R8, R5, -0.72134751081466674805 ;  /* 0xbf38aa3b08057423 */ /* 0x000fe20000010005 */
[----:B------:R-:W-:Y:S01]  /*6200*/  FFMA.FTZ R4, R9, R4, -0.72134751081466674805 ;  /* 0xbf38aa3b09047423 */ /* 0x000fe20000010004 */
[----:B------:R-:W-:Y:S01]  /*6210*/  FFMA.FTZ R7, R14, R7, -0.72134751081466674805 ;  /* 0xbf38aa3b0e077423 */ /* 0x000fe20000010007 */
[----:B------:R-:W-:Y:S01]  /*6220*/  FFMA.FTZ R6, R11, R6, -0.72134751081466674805 ;  /* 0xbf38aa3b0b067423 */ /* 0x000fe20000010006 */
[----:B------:R-:W-:Y:S01]  /*6230*/  FMUL R5, R8, R5 ;  /* 0x0000000508057220 */ /* 0x000fe20000400000 */
[----:B------:R-:W-:Y:S01]  /*6240*/  FMUL R4, R9, R4 ;  /* 0x0000000409047220 */ /* 0x000fe20000400000 */
[----:B------:R-:W-:Y:S01]  /*6250*/  FMUL R7, R14, R7 ;  /* 0x000000070e077220 */ /* 0x000fe20000400000 */
[----:B------:R-:W-:Y:S01]  /*6260*/  FMUL R6, R11, R6 ;  /* 0x000000060b067220 */ /* 0x000fe20000400000 */
[----:B------:R-:W-:Y:S01]  /*6270*/  FMUL R5, R8, R5 ;  /* 0x0000000508057220 */ /* 0x000fe20000400000 */
[----:B------:R-:W-:Y:S01]  /*6280*/  FMUL R4, R9, R4 ;  /* 0x0000000409047220 */ /* 0x000fe20000400000 */
[----:B------:R-:W-:Y:S01]  /*6290*/  FMUL R7, R14, R7 ;  /* 0x000000070e077220 */ /* 0x000fe20000400000 */
[----:B------:R-:W-:Y:S01]  /*62a0*/  FMUL R6, R11, R6 ;  /* 0x000000060b067220 */ /* 0x000fe20000400000 */
[----:B------:R-:W-:Y:S01]  /*62b0*/  FFMA.FTZ R5, R8, 1.4426950216293334961, R5 ;  /* 0x3fb8aa3b08057823 */ /* 0x000fe20000010005 */
[----:B------:R-:W-:Y:S01]  /*62c0*/  FFMA.FTZ R4, R9, 1.4426950216293334961, R4 ;  /* 0x3fb8aa3b09047823 */ /* 0x000fe20000010004 */
[----:B------:R-:W-:Y:S01]  /*62d0*/  FFMA.FTZ R7, R14, 1.4426950216293334961, R7 ;  /* 0x3fb8aa3b0e077823 */ /* 0x000fe20000010007 */
[----:B------:R-:W-:Y:S01]  /*62e0*/  FFMA.FTZ R11, R11, 1.4426950216293334961, R6 ;  /* 0x3fb8aa3b0b0b7823 */ /* 0x000fe20000010006 */
[----:B------:R-:W-:Y:S01]  /*62f0*/  FADD R32, R32, R5 ;  /* 0x0000000520207221 */ /* 0x000fe20000000000 */
[----:B------:R-:W-:-:S02]  /*6300*/  @P1 IMAD.MOV.U32 R5, RZ, RZ, 0x7f800000 ;  /* 0x7f800000ff051424 */ /* 0x000fc400078e00ff */
[----:B------:R-:W-:Y:S01]  /*6310*/  FADD R33, R33, R4 ;  /* 0x0000000421217221 */ /* 0x000fe20000000000 */
[----:B------:R-:W-:Y:S02]  /*6320*/  @P0 IMAD.MOV.U32 R4, RZ, RZ, 0x7f800000 ;  /* 0x7f800000ff040424 */ /* 0x000fe400078e00ff */
[----:B------:R-:W-:Y:S01]  /*6330*/  FADD R35, R12, R7 ;  /* 0x000000070c237221 */ /* 0x000fe20000000000 */
[----:B------:R-:W-:Y:S01]  /*6340*/  @P1 FFMA.FTZ R33, R94, R5, +INF ;  /* 0x7f8000005e211423 */ /* 0x000fe20000010005 */
[----:B------:R-:W-:Y:S01]  /*6350*/  LOP3.LUT R5, R178, 0x7f, RZ, 0xc0, !PT ;  /* 0x0000007fb2057812 */ /* 0x000fe200078ec0ff */
[----:B------:R-:W-:Y:S01]  /*6360*/  @P0 FFMA.FTZ R32, R57, R4, +INF ;  /* 0x7f80000039200423 */ /* 0x000fe20000010004 */
[----:B------:R-:W-:Y:S01]  /*6370*/  @P5 MOV R7, 0x7f800000 ;  /* 0x7f80000000075802 */ /* 0x000fe20000000f00 */
[----:B------:R-:W-:Y:S01]  /*6380*/  @P4 IMAD.MOV.U32 R4, RZ, RZ, 0x7f800000 ;  /* 0x7f800000ff044424 */ /* 0x000fe200078e00ff */
[----:B------:R-:W-:Y:S01]  /*6390*/  F2FP.F16.F32.PACK_AB R14, R109, R36 ;  /* 0x000000246d0e723e */ /* 0x000fe200000000ff */
[----:B------:R-:W-:Y:S01]  /*63a0*/  FADD R34, R10, R11 ;  /* 0x0000000b0a227221 */ /* 0x000fe20000000000 */
[----:B------:R-:W-:Y:S01]  /*63b0*/  LEA R36, R5, UR17, 0x4 ;  /* 0x0000001105247c11 */ /* 0x000fe2000f8e20ff */
[----:B------:R-:W-:Y:S01]  /*63c0*/  BAR.SYNC.DEFER_BLOCKING 0x0 ;  /* 0x0000000000007b1d */ /* 0x000fe20000010000 */
[----:B------:R-:W-:Y:S01]  /*63d0*/  @P5 FFMA.FTZ R34, R96, R7, +INF ;  /* 0x7f80000060225423 */ /* 0x000fe20000010007 */
[----:B------:R-:W-:Y:S01]  /*63e0*/  @P4 FFMA.FTZ R35, R61, R4, +INF ;  /* 0x7f8000003d234423 */ /* 0x000fe20000010004 */
[----:B------:R-:W-:Y:S01]  /*63f0*/  @!P2 FMUL R74, R74, 16777216 ;  /* 0x4b8000004a4aa820 */ /* 0x000fe20000400000 */
[----:B------:R-:W-:Y:S01]  /*6400*/  @!P2 FMUL R78, R78, 16777216 ;  /* 0x4b8000004e4ea820 */ /* 0x000fe20000400000 */
[----:B------:R-:W-:Y:S01]  /*6410*/  @!P2 FMUL R86, R86, 16777216 ;  /* 0x4b8000005656a820 */ /* 0x000fe20000400000 */
[----:B------:R-:W-:Y:S01]  /*6420*/  @!P2 FMUL R88, R88, 16777216 ;  /* 0x4b8000005858a820 */ /* 0x000fe20000400000 */
        /* <DEDUP_REMOVED lines=15> */
[C---:B------:R-:W-:Y:S01]  /*6520*/  IMAD R95, R175.reuse, 0x1c, RZ ;  /* 0x0000001caf5f7824 */ /* 0x040fe200078e02ff */
[----:B------:R-:W-:Y:S01]  /*6530*/  F2FP.F16.F32.PACK_AB R16, R74, R55 ;  /* 0x000000374a10723e */ /* 0x000fe200000000ff */
[----:B------:R-:W0:Y:S01]  /*6540*/  LDS.128 R4, [R36] ;  /* 0x0000000024047984 */ /* 0x000e220000000c00 */
[----:B------:R-:W-:Y:S01]  /*6550*/  F2FP.F16.F32.PACK_AB R12, R86, R13 ;  /* 0x0000000d560c723e */ /* 0x000fe200000000ff */
[----:B------:R-:W-:Y:S01]  /*6560*/  IMAD.SHL.U32 R55, R175, 0x8, RZ ;  /* 0x00000008af377824 */ /* 0x000fe200078e00ff */
[----:B------:R-:W-:Y:S01]  /*6570*/  F2FP.F16.F32.PACK_AB R13, R63, R82 ;  /* 0x000000523f0d723e */ /* 0x000fe200000000ff */
[----:B------:R-:W-:Y:S01]  /*6580*/  BAR.SYNC.DEFER_BLOCKING 0x0 ;  /* 0x0000000000007b1d */ /* 0x000fe20000010000 */
[----:B------:R-:W-:Y:S01]  /*6590*/  F2FP.F16.F32.PACK_AB R17, R17, R70 ;  /* 0x000000461111723e */ /* 0x000fe200000000ff */
[C---:B------:R-:W-:Y:S01]  /*65a0*/  IMAD R63, R175.reuse, 0xc, RZ ;  /* 0x0000000caf3f7824 */ /* 0x040fe200078e02ff */
[----:B------:R-:W-:Y:S01]  /*65b0*/  F2FP.F16.F32.PACK_AB R18, R18, R101 ;  /* 0x000000651212723e */ /* 0x000fe200000000ff */
[----:B------:R-:W-:Y:S01]  /*65c0*/  IMAD R91, R175, 0x1a, RZ ;  /* 0x0000001aaf5b7824 */ /* 0x000fe200078e02ff */
[----:B------:R-:W-:Y:S01]  /*65d0*/  F2FP.F16.F32.PACK_AB R19, R19, R46 ;  /* 0x0000002e1313723e */ /* 0x000fe200000000ff */
[----:B------:R-:W-:Y:S01]  /*65e0*/  IMAD R99, R175, 0x1e, RZ ;  /* 0x0000001eaf637824 */ /* 0x000fe200078e02ff */
[----:B------:R-:W-:Y:S01]  /*65f0*/  F2FP.F16.F32.PACK_AB R69, R71, R64 ;  /* 0x000000404745723e */ /* 0x000fe200000000ff */
[C---:B------:R-:W-:Y:S01]  /*6600*/  IMAD R111, R175.reuse, 0x22, RZ ;  /* 0x00000022af6f7824 */ /* 0x040fe200078e02ff */
[----:B------:R-:W-:Y:S01]  /*6610*/  F2FP.F16.F32.PACK_AB R68, R66, R53 ;  /* 0x000000354244723e */ /* 0x000fe200000000ff */
[----:B------:R-:W-:Y:S01]  /*6620*/  IMAD R53, R175, 0x7, RZ ;  /* 0x00000007af357824 */ /* 0x000fe200078e02ff */
[----:B------:R-:W-:Y:S01]  /*6630*/  F2FP.F16.F32.PACK_AB R70, R37, R44 ;  /* 0x0000002c2546723e */ /* 0x000fe200000000ff */
[----:B------:R-:W-:Y:S01]  /*6640*/  IMAD R37, R0, UR5, RZ ;  /* 0x0000000500257c24 */ /* 0x000fe2000f8e02ff */
[----:B------:R-:W-:Y:S01]  /*6650*/  F2FP.F16.F32.PACK_AB R71, R39, R42 ;  /* 0x0000002a2747723e */ /* 0x000fe200000000ff */
[----:B------:R-:W-:Y:S01]  /*6660*/  USHF.L.U32 UR5, UR4, 0x1, URZ ;  /* 0x0000000104057899 */ /* 0x000fe2000800063f */
[----:B------:R-:W-:Y:S01]  /*6670*/  F2FP.F16.F32.PACK_AB R64, R62, R51 ;  /* 0x000000333e40723e */ /* 0x000fe200000000ff */
[----:B------:R-:W-:Y:S01]  /*6680*/  IMAD.SHL.U32 R39, R37, 0x2, RZ ;  /* 0x0000000225277824 */ /* 0x000fe200078e00ff */
[----:B------:R-:W-:Y:S01]  /*6690*/  F2FP.F16.F32.PACK_AB R65, R75, R60 ;  /* 0x0000003c4b41723e */ /* 0x000fe200000000ff */
[----:B------:R-:W-:Y:S01]  /*66a0*/  IMAD R51, R175, 0x6, RZ ;  /* 0x00000006af337824 */ /* 0x000fe200078e02ff */
[----:B------:R-:W-:Y:S01]  /*66b0*/  F2FP.F16.F32.PACK_AB R66, R41, R40 ;  /* 0x000000282942723e */ /* 0x000fe200000000ff */
[----:B------:R-:W-:Y:S01]  /*66c0*/  IMAD R75, R175, 0x12, RZ ;  /* 0x00000012af4b7824 */ /* 0x000fe200078e02ff */
[----:B------:R-:W-:Y:S01]  /*66d0*/  F2FP.F16.F32.PACK_AB R67, R43, R38 ;  /* 0x000000262b43723e */ /* 0x000fe200000000ff */
[----:B------:R-:W-:Y:S01]  /*66e0*/  IMAD R115, R175, 0x24, RZ ;  /* 0x00000024af737824 */ /* 0x000fe200078e02ff */
[----:B------:R-:W-:Y:S01]  /*66f0*/  F2FP.F16.F32.PACK_AB R40, R58, R23 ;  /* 0x000000173a28723e */ /* 0x000fe200000000ff */
[----:B------:R-:W-:Y:S01]  /*6700*/  STSM.16.M88.4 [R3], R12 ;  /* 0x0000000c03007844 */ /* 0x000fe20000000200 */
[----:B------:R-:W-:Y:S01]  /*6710*/  F2FP.F16.F32.PACK_AB R42, R45, R22 ;  /* 0x000000162d2a723e */ /* 0x000fe200000000ff */
[----:B------:R-:W-:Y:S01]  /*6720*/  IMAD R45, R175, 0x3, RZ ;  /* 0x00000003af2d7824 */ /* 0x000fe200078e02ff */
[----:B------:R-:W-:Y:S01]  /*6730*/  F2FP.F16.F32.PACK_AB R43, R20, R21 ;  /* 0x00000015142b723e */ /* 0x000fe200000000ff */
[----:B------:R-:W-:Y:S01]  /*6740*/  BAR.SYNC.DEFER_BLOCKING 0x0 ;  /* 0x0000000000007b1d */ /* 0x000fe20000010000 */
[----:B------:R-:W-:Y:S01]  /*6750*/  F2FP.F16.F32.PACK_AB R41, R79, R56 ;  /* 0x000000384f29723e */ /* 0x000fe200000000ff */
[C---:B------:R-:W-:Y:S01]  /*6760*/  IMAD R79, R175.reuse, 0x14, RZ ;  /* 0x00000014af4f7824 */ /* 0x040fe200078e02ff */
[----:B------:R-:W-:Y:S01]  /*6770*/  F2FP.F16.F32.PACK_AB R56, R54, R27 ;  /* 0x0000001b3638723e */ /* 0x000fe200000000ff */
[----:B------:R-:W-:Y:S01]  /*6780*/  IMAD R125, R175, 0x28, RZ ;  /* 0x00000028af7d7824 */ /* 0x000fe200078e02ff */
[----:B------:R-:W-:Y:S01]  /*6790*/  F2FP.F16.F32.PACK_AB R58, R49, R26 ;  /* 0x0000001a313a723e */ /* 0x000fe200000000ff */
[C---:B------:R-:W-:Y:S01]  /*67a0*/  IMAD R49, R175.reuse, 0x5, RZ ;  /* 0x00000005af317824 */ /* 0x040fe200078e02ff */
[----:B------:R-:W-:Y:S01]  /*67b0*/  F2FP.F16.F32.PACK_AB R59, R24, R25 ;  /* 0x00000019183b723e */ /* 0x000fe200000000ff */
[----:B------:R-:W-:Y:S01]  /*67c0*/  IMAD R121, R175, 0x26, RZ ;  /* 0x00000026af797824 */ /* 0x000fe200078e02ff */
[----:B------:R-:W-:Y:S01]  /*67d0*/  FSETP.NEU.AND P3, PT, R57, RZ, PT ;  /* 0x000000ff3900720b */ /* 0x000fe20003f6d000 */
[----:B------:R-:W-:Y:S01]  /*67e0*/  IMAD R129, R175, 0x2a, RZ ;  /* 0x0000002aaf817824 */ /* 0x000fe200078e02ff */
[----:B------:R-:W-:Y:S01]  /*67f0*/  F2FP.F16.F32.PACK_AB R57, R83, R52 ;  /* 0x000000345339723e */ /* 0x000fe200000000ff */
[----:B------:R-:W-:Y:S01]  /*6800*/  IMAD R83, R175, 0x16, RZ ;  /* 0x00000016af537824 */ /* 0x000fe200078e02ff */
[----:B------:R-:W-:Y:S01]  /*6810*/  FSETP.NEU.AND P0, PT, R61, RZ, PT ;  /* 0x000000ff3d00720b */ /* 0x000fe20003f0d000 */
[C---:B------:R-:W-:Y:S01]  /*6820*/  IMAD R137, R175.reuse, 0x2c, RZ ;  /* 0x0000002caf897824 */ /* 0x040fe200078e02ff */
[----:B------:R-:W1:Y:S01]  /*6830*/  LDC.64 R60, c[0x0][0x228] ;  /* 0x00008a00ff3c7b82 */ /* 0x000e620000000a00 */
[C---:B------:R-:W-:Y:S01]  /*6840*/  IMAD R89, R175.reuse, 0x19, RZ ;  /* 0x00000019af597824 */ /* 0x040fe200078e02ff */
[----:B------:R-:W-:Y:S01]  /*6850*/  FSETP.NEU.AND P1, PT, R96, RZ, PT ;  /* 0x000000ff6000720b */ /* 0x000fe20003f2d000 */
[C---:B------:R-:W-:Y:S01]  /*6860*/  IMAD R93, R175.reuse, 0x1b, RZ ;  /* 0x0000001baf5d7824 */ /* 0x040fe200078e02ff */
[----:B------:R-:W-:Y:S01]  /*6870*/  FSETP.NEU.AND P2, PT, R94, RZ, PT ;  /* 0x000000ff5e00720b */ /* 0x000fe20003f4d000 */
[C---:B------:R-:W-:Y:S01]  /*6880*/  IMAD R173, R175.reuse, 0x38, RZ ;  /* 0x00000038afad7824 */ /* 0x040fe200078e02ff */
[----:B------:R-:W-:Y:S01]  /*6890*/  SHF.L.U32 R178, R178, 0x1, RZ ;  /* 0x00000001b2b27819 */ /* 0x000fe200000006ff */
[C---:B------:R-:W-:Y:S01]  /*68a0*/  IMAD R133, R175.reuse, 0x3c, RZ ;  /* 0x0000003caf857824 */ /* 0x040fe200078e02ff */
[----:B------:R-:W2:Y:S01]  /*68b0*/  LDS.128 R8, [R36] ;  /* 0x0000000024087984 */ /* 0x000ea20000000c00 */
[----:B------:R-:W-:-:S02]  /*68c0*/  IMAD R97, R175, 0x1d, RZ ;  /* 0x0000001daf617824 */ /* 0x000fc400078e02ff */
[C---:B------:R-:W-:Y:S01]  /*68d0*/  IMAD R177, R175.reuse, 0x42, RZ ;  /* 0x00000042afb17824 */ /* 0x040fe200078e02ff */
[----:B------:R-:W-:Y:S01]  /*68e0*/  BAR.SYNC.DEFER_BLOCKING 0x0 ;  /* 0x0000000000007b1d */ /* 0x000fe20000010000 */
[C---:B------:R-:W-:Y:S02]  /*68f0*/  IMAD.SHL.U32 R103, R175.reuse, 0x20, RZ ;  /* 0x00000020af677824 */ /* 0x040fe400078e00ff */
[C---:B------:R-:W-:Y:S02]  /*6900*/  IMAD R101, R175.reuse, 0x1f, RZ ;  /* 0x0000001faf657824 */ /* 0x040fe400078e02ff */
[C---:B------:R-:W-:Y:S02]  /*6910*/  IMAD R181, R175.reuse, 0x46, RZ ;  /* 0x00000046afb57824 */ /* 0x040fe400078e02ff */
[C---:B------:R-:W-:Y:S02]  /*6920*/  IMAD R109, R175.reuse, 0x21, RZ ;  /* 0x00000021af6d7824 */ /* 0x040fe400078e02ff */
[----:B------:R-:W-:Y:S01]  /*6930*/  IMAD R179, R175, 0x44, RZ ;  /* 0x00000044afb37824 */ /* 0x000fe200078e02ff */
[----:B-1----:R-:W-:Y:S01]  /*6940*/  IADD3 R38, P4, P5, R39, UR5, R60 ;  /* 0x0000000527267c10 */ /* 0x002fe2000fd9e03c */
[----:B------:R-:W-:Y:S01]  /*6950*/  UIMAD.WIDE UR4, UR4, 0x2, URZ ;  /* 0x00000002040478a5 */ /* 0x000fe2000f8e023f */
[----:B------:R-:W-:-:S02]  /*6960*/  IMAD R183, R175, 0x48, RZ ;  /* 0x00000048afb77824 */ /* 0x000fc400078e02ff */
[----:B------:R-:W-:Y:S01]  /*6970*/  IADD3 R44, P6, R51, R38, RZ ;  /* 0x00000026332c7210 */ /* 0x000fe20007fde0ff */
[C---:B------:R-:W-:Y:S02]  /*6980*/  IMAD R113, R175.reuse, 0x23, RZ ;  /* 0x00000023af717824 */ /* 0x040fe400078e02ff */
[C---:B------:R-:W-:Y:S01]  /*6990*/  IMAD R187, R175.reuse, 0x4c, RZ ;  /* 0x0000004cafbb7824 */ /* 0x040fe200078e02ff */
[----:B------:R-:W-:Y:S01]  /*69a0*/  ULDC UR4, c[0x0][0x27c] ;  /* 0x00009f0000047ab9 */ /* 0x000fe20000000800 */
[C---:B------:R-:W-:Y:S01]  /*69b0*/  IMAD R185, R175.reuse, 0x4a, RZ ;  /* 0x0000004aafb97824 */ /* 0x040fe200078e02ff */
[----:B------:R-:W-:Y:S01]  /*69c0*/  UIMAD UR4, UR16, UR4, URZ ;  /* 0x00000004100472a4 */ /* 0x000fe2000f8e023f */
[C---:B------:R-:W-:Y:S01]  /*69d0*/  IMAD R189, R175.reuse, 0x4e, RZ ;  /* 0x0000004eafbd7824 */ /* 0x040fe200078e02ff */
[----:B------:R-:W-:Y:S01]  /*69e0*/  STSM.16.M88.4 [R3], R16 ;  /* 0x0000001003007844 */ /* 0x000fe20000000200 */
[C---:B------:R-:W-:Y:S01]  /*69f0*/  IMAD R117, R175.reuse, 0x25, RZ ;  /* 0x00000025af757824 */ /* 0x040fe200078e02ff */
[----:B------:R-:W-:Y:S01]  /*6a00*/  USHF.L.U32 UR6, UR4, 0x2, URZ ;  /* 0x0000000204067899 */ /* 0x000fe2000800063f */
[C---:B------:R-:W-:Y:S01]  /*6a10*/  IMAD R193, R175.reuse, 0x52, RZ ;  /* 0x00000052afc17824 */ /* 0x040fe200078e02ff */
[----:B------:R-:W-:Y:S01]  /*6a20*/  BAR.SYNC.DEFER_BLOCKING 0x0 ;  /* 0x0000000000007b1d */ /* 0x000fe20000010000 */
[----:B------:R-:W-:-:S02]  /*6a30*/  IMAD R123, R175, 0x27, RZ ;  /* 0x00000027af7b7824 */ /* 0x000fc400078e02ff */
[C---:B------:R-:W-:Y:S02]  /*6a40*/  IMAD R191, R175.reuse, 0x50, RZ ;  /* 0x00000050afbf7824 */ /* 0x040fe400078e02ff */
[C---:B------:R-:W-:Y:S02]  /*6a50*/  IMAD R195, R175.reuse, 0x54, RZ ;  /* 0x00000054afc37824 */ /* 0x040fe400078e02ff */
[C---:B------:R-:W-:Y:S02]  /*6a60*/  IMAD R127, R175.reuse, 0x29, RZ ;  /* 0x00000029af7f7824 */ /* 0x040fe400078e02ff */
[C---:B------:R-:W-:Y:S02]  /*6a70*/  IMAD R199, R175.reuse, 0x58, RZ ;  /* 0x00000058afc77824 */ /* 0x040fe400078e02ff */
[C---:B------:R-:W-:Y:S02]  /*6a80*/  IMAD R197, R175.reuse, 0x56, RZ ;  /* 0x00000056afc57824 */ /* 0x040fe400078e02ff */
[----:B------:R-:W-:-:S02]  /*6a90*/  IMAD R201, R175, 0x5a, RZ ;  /* 0x0000005aafc97824 */ /* 0x000fc400078e02ff */
[C---:B------:R-:W-:Y:S02]  /*6aa0*/  IMAD R131, R175.reuse, 0x2b, RZ ;  /* 0x0000002baf837824 */ /* 0x040fe400078e02ff */
[C---:B------:R-:W-:Y:S02]  /*6ab0*/  IMAD R205, R175.reuse, 0x5e, RZ ;  /* 0x0000005eafcd7824 */ /* 0x040fe400078e02ff */
[C---:B------:R-:W-:Y:S02]  /*6ac0*/  IMAD R143, R175.reuse, 0x2d, RZ ;  /* 0x0000002daf8f7824 */ /* 0x040fe400078e02ff */
[C---:B------:R-:W-:Y:S02]  /*6ad0*/  IMAD R203, R175.reuse, 0x5c, RZ ;  /* 0x0000005cafcb7824 */ /* 0x040fe400078e02ff */
[C---:B------:R-:W-:Y:S01]  /*6ae0*/  IMAD R207, R175.reuse, 0x60, RZ ;  /* 0x00000060afcf7824 */ /* 0x040fe200078e02ff */
[----:B------:R-:W1:Y:S01]  /*6af0*/  LDS.128 R12, [R36] ;  /* 0x00000000240c7984 */ /* 0x000e620000000c00 */
[----:B------:R-:W-:-:S02]  /*6b00*/  IMAD R155, R175, 0x2f, RZ ;  /* 0x0000002faf9b7824 */ /* 0x000fc400078e02ff */
[C---:B------:R-:W-:Y:S01]  /*6b10*/  IMAD R211, R175.reuse, 0x64, RZ ;  /* 0x00000064afd37824 */ /* 0x040fe200078e02ff */
[----:B------:R-:W-:Y:S01]  /*6b20*/  BAR.SYNC.DEFER_BLOCKING 0x0 ;  /* 0x0000000000007b1d */ /* 0x000fe20000010000 */
        /* <DEDUP_REMOVED lines=9> */
[C---:B------:R-:W-:Y:S02]  /*6bc0*/  IMAD R221, R175.reuse, 0x6e, RZ ;  /* 0x0000006eafdd7824 */ /* 0x040fe400078e02ff */
[----:B------:R-:W-:-:S02]  /*6bd0*/  IMAD R225, R175, 0x72, RZ ;  /* 0x00000072afe17824 */ /* 0x000fc400078e02ff */
[C---:B------:R-:W-:Y:S01]  /*6be0*/  IMAD R171, R175.reuse, 0x37, RZ ;  /* 0x00000037afab7824 */ /* 0x040fe200078e02ff */
[----:B------:R3:W-:Y:S01]  /*6bf0*/  STSM.16.M88.4 [R3], R68 ;  /* 0x0000004403007844 */ /* 0x0007e20000000200 */
[C---:B------:R-:W-:Y:S02]  /*6c00*/  IMAD R229, R175.reuse, 0x76, RZ ;  /* 0x00000076afe57824 */ /* 0x040fe400078e02ff */
[C---:B------:R-:W-:Y:S01]  /*6c10*/  IMAD R151, R175.reuse, 0x39, RZ ;  /* 0x00000039af977824 */ /* 0x040fe200078e02ff */
[----:B------:R-:W-:Y:S01]  /*6c20*/  BAR.SYNC.DEFER_BLOCKING 0x0 ;  /* 0x0000000000007b1d */ /* 0x000fe20000010000 */
[C---:B------:R-:W-:Y:S02]  /*6c30*/  IMAD R227, R175.reuse, 0x74, RZ ;  /* 0x00000074afe37824 */ /* 0x040fe400078e02ff */
[C---:B------:R-:W-:Y:S02]  /*6c40*/  IMAD R153, R175.reuse, 0x78, RZ ;  /* 0x00000078af997824 */ /* 0x040fe400078e02ff */
[----:B------:R-:W-:-:S02]  /*6c50*/  IMAD R139, R175, 0x3b, RZ ;  /* 0x0000003baf8b7824 */ /* 0x000fc400078e02ff */
[C---:B------:R-:W-:Y:S02]  /*6c60*/  IMAD R141, R175.reuse, 0x7e, RZ ;  /* 0x0000007eaf8d7824 */ /* 0x040fe400078e02ff */
[C---:B------:R-:W-:Y:S02]  /*6c70*/  IMAD R147, R175.reuse, 0x7a, RZ ;  /* 0x0000007aaf937824 */ /* 0x040fe400078e02ff */
[C---:B------:R-:W-:Y:S02]  /*6c80*/  IMAD R135, R175.reuse, 0x7c, RZ ;  /* 0x0000007caf877824 */ /* 0x040fe400078e02ff */
[C---:B---3--:R-:W-:Y:S02]  /*6c90*/  IMAD R69, R175.reuse, 0xf, RZ ;  /* 0x0000000faf457824 */ /* 0x048fe400078e02ff */
[C---:B------:R-:W-:Y:S02]  /*6ca0*/  IMAD.SHL.U32 R71, R175.reuse, 0x10, RZ ;  /* 0x00000010af477824 */ /* 0x040fe400078e00ff */
[----:B------:R-:W-:Y:S01]  /*6cb0*/  IMAD R107, R175, 0x3f, RZ ;  /* 0x0000003faf6b7824 */ /* 0x000fe200078e02ff */
[----:B------:R-:W3:Y:S01]  /*6cc0*/  LDS.128 R16, [R36] ;  /* 0x0000000024107984 */ /* 0x000ee20000000c00 */
[----:B------:R-:W-:Y:S06]  /*6cd0*/  BAR.SYNC.DEFER_BLOCKING 0x0 ;  /* 0x0000000000007b1d */ /* 0x000fec0000010000 */
[----:B------:R4:W-:Y:S02]  /*6ce0*/  STSM.16.M88.4 [R3], R64 ;  /* 0x0000004003007844 */ /* 0x0009e40000000200 */
[----:B------:R-:W-:Y:S01]  /*6cf0*/  BAR.SYNC.DEFER_BLOCKING 0x0 ;  /* 0x0000000000007b1d */ /* 0x000fe20000010000 */
[----:B----4-:R-:W-:-:S02]  /*6d00*/  F2FP.F16.F32.PACK_AB R66, R30, R31 ;  /* 0x0000001f1e42723e */ /* 0x010fc400000000ff */
[----:B------:R-:W-:Y:S02]  /*6d10*/  F2FP.F16.F32.PACK_AB R67, R28, R29 ;  /* 0x0000001d1c43723e */ /* 0x000fe400000000ff */
[----:B------:R-:W-:Y:S02]  /*6d20*/  F2FP.F16.F32.PACK_AB R64, R50, R47 ;  /* 0x0000002f3240723e */ /* 0x000fe400000000ff */
[----:B------:R-:W-:Y:S01]  /*6d30*/  F2FP.F16.F32.PACK_AB R65, R87, R48 ;  /* 0x000000305741723e */ /* 0x000fe200000000ff */
[C---:B------:R-:W-:Y:S01]  /*6d40*/  IMAD R87, R175.reuse, 0x18, RZ ;  /* 0x00000018af577824 */ /* 0x040fe200078e02ff */
[----:B------:R-:W-:Y:S01]  /*6d50*/  SHF.L.U32 R47, R175, 0x2, RZ ;  /* 0x00000002af2f7819 */ /* 0x000fe200000006ff */
[----:B------:R-:W4:Y:S01]  /*6d60*/  LDS.128 R20, [R36] ;  /* 0x0000000024147984 */ /* 0x000f220000000c00 */
[----:B------:R-:W-:Y:S06]  /*6d70*/  BAR.SYNC.DEFER_BLOCKING 0x0 ;  /* 0x0000000000007b1d */ /* 0x000fec0000010000 */
[----:B------:R5:W-:Y:S02]  /*6d80*/  STSM.16.M88.4 [R3], R40 ;  /* 0x0000002803007844 */ /* 0x000be40000000200 */
[----:B------:R-:W-:Y:S01]  /*6d90*/  BAR.SYNC.DEFER_BLOCKING 0x0 ;  /* 0x0000000000007b1d */ /* 0x000fe20000010000 */
[----:B-----5:R-:W-:-:S04]  /*6da0*/  IMAD.HI R40, R37, 0x2, RZ ;  /* 0x0000000225287827 */ /* 0x020fc800078e02ff */
[C---:B------:R-:W-:Y:S01]  /*6db0*/  IMAD.SHL.U32 R43, R175.reuse, 0x2, RZ ;  /* 0x00000002af2b7824 */ /* 0x040fe200078e00ff */
[----:B------:R-:W-:Y:S01]  /*6dc0*/  IADD3.X R39, R40, UR5, R61, P4, P5 ;  /* 0x0000000528277c10 */ /* 0x000fe2000a7ea43d */
[C---:B------:R-:W-:Y:S01]  /*6dd0*/  IMAD R61, R175.reuse, 0xb, RZ ;  /* 0x0000000baf3d7824 */ /* 0x040fe200078e02ff */
[CC--:B------:R-:W-:Y:S01]  /*6de0*/  LEA R42, P5, R175.reuse, R38.reuse, 0x2 ;  /* 0x00000026af2a7211 */ /* 0x0c0fe200078a10ff */
[----:B------:R-:W-:Y:S01]  /*6df0*/  IMAD R37, R175, 0x3d, RZ ;  /* 0x0000003daf257824 */ /* 0x000fe200078e02ff */
[CC--:B------:R-:W-:Y:S01]  /*6e00*/  IADD3 R40, P4, R43.reuse, R38.reuse, RZ ;  /* 0x000000262b287210 */ /* 0x0c0fe20007f9e0ff */
[----:B------:R-:W-:Y:S01]  /*6e10*/  UIMAD.WIDE UR4, UR4, 0x4, URZ ;  /* 0x00000004040478a5 */ /* 0x000fe2000f8e023f */
[-C--:B------:R-:W-:Y:S01]  /*6e20*/  LEA.HI.X.SX32 R43, R43, R39.reuse, 0x1, P5 ;  /* 0x000000272b2b7211 */ /* 0x080fe200028f0eff */
[----:B------:R-:W5:Y:S01]  /*6e30*/  LDS.128 R24, [R36] ;  /* 0x0000000024187984 */ /* 0x000f620000000c00 */
[C---:B------:R-:W-:Y:S01]  /*6e40*/  LEA.HI.X.SX32 R41, R175.reuse, R39, 0x1, P4 ;  /* 0x00000027af297211 */ /* 0x040fe200020f0eff */
[----:B------:R-:W-:Y:S01]  /*6e50*/  BAR.SYNC.DEFER_BLOCKING 0x0 ;  /* 0x0000000000007b1d */ /* 0x000fe20000010000 */
[----:B------:R-:W-:-:S02]  /*6e60*/  LEA R46, P4, R175, R38, 0x3 ;  /* 0x00000026af2e7211 */ /* 0x000fc400078818ff */
[-C--:B------:R-:W-:Y:S02]  /*6e70*/  LEA.HI.X.SX32 R45, R45, R39.reuse, 0x1, P6 ;  /* 0x000000272d2d7211 */ /* 0x080fe400030f0eff */
[-C--:B------:R-:W-:Y:S02]  /*6e80*/  IADD3 R50, P6, R63, R38.reuse, RZ ;  /* 0x000000263f327210 */ /* 0x080fe40007fde0ff */
[-C--:B------:R-:W-:Y:S02]  /*6e90*/  LEA.HI.X.SX32 R47, R47, R39.reuse, 0x1, P4 ;  /* 0x000000272f2f7211 */ /* 0x080fe400020f0eff */
[----:B------:R-:W-:Y:S01]  /*6ea0*/  LEA.HI.X.SX32 R51, R51, R39, 0x1, P6 ;  /* 0x0000002733337211 */ /* 0x000fe200030f0eff */
[----:B------:R0:W-:Y:S01]  /*6eb0*/  STSM.16.M88.4 [R3], R56 ;  /* 0x0000003803007844 */ /* 0x0001e20000000200 */
[----:B------:R-:W-:Y:S01]  /*6ec0*/  BAR.SYNC.DEFER_BLOCKING 0x0 ;  /* 0x0000000000007b1d */ /* 0x000fe20000010000 */
[----:B0-----:R-:W-:Y:S01]  /*6ed0*/  IMAD R59, R175, 0xa, RZ ;  /* 0x0000000aaf3b7824 */ /* 0x001fe200078e02ff */
[----:B------:R-:W-:Y:S01]  /*6ee0*/  IADD3 R56, P6, R75, R38, RZ ;  /* 0x000000264b387210 */ /* 0x000fe20007fde0ff */
[----:B------:R-:W-:-:S03]  /*6ef0*/  IMAD R57, R175, 0x9, RZ ;  /* 0x00000009af397824 */ /* 0x000fc600078e02ff */
[-C--:B------:R-:W-:Y:S02]  /*6f00*/  IADD3 R48, P5, R59, R38.reuse, RZ ;  /* 0x000000263b307210 */ /* 0x080fe40007fbe0ff */
[-C--:B------:R-:W-:Y:S02]  /*6f10*/  LEA.HI.X.SX32 R57, R57, R39.reuse, 0x1, P6 ;  /* 0x0000002739397211 */ /* 0x080fe400030f0eff */
[-C--:B------:R-:W-:Y:S02]  /*6f20*/  LEA.HI.X.SX32 R49, R49, R39.reuse, 0x1, P5 ;  /* 0x0000002731317211 */ /* 0x080fe400028f0eff */
[----:B------:R-:W-:Y:S01]  /*6f30*/  LEA R54, P5, R175, R38, 0x4 ;  /* 0x00000026af367211 */ /* 0x000fe200078a20ff */
[----:B------:R-:W0:Y:S01]  /*6f40*/  LDS.128 R28, [R36] ;  /* 0x00000000241c7984 */ /* 0x000e220000000c00 */
[----:B------:R-:W-:Y:S02]  /*6f50*/  BAR.SYNC.DEFER_BLOCKING 0x0 ;  /* 0x0000000000007b1d */ /* 0x000fe40000010000 */
[----:B------:R-:W-:-:S02]  /*6f60*/  LEA.HI.X.SX32 R55, R55, R39, 0x1, P5 ;  /* 0x0000002737377211 */ /* 0x000fc400028f0eff */
[-C--:B------:R-:W-:Y:S02]  /*6f70*/  IADD3 R60, P5, R83, R38.reuse, RZ ;  /* 0x00000026533c7210 */ /* 0x080fe40007fbe0ff */
[-C--:B------:R-:W-:Y:S02]  /*6f80*/  IADD3 R62, P6, R87, R38.reuse, RZ ;  /* 0x00000026573e7210 */ /* 0x080fe40007fde0ff */
[-C--:B------:R-:W-:Y:S02]  /*6f90*/  LEA.HI.X.SX32 R61, R61, R39.reuse, 0x1, P5 ;  /* 0x000000273d3d7211 */ /* 0x080fe400028f0eff */
[----:B------:R-:W-:Y:S02]  /*6fa0*/  LEA.HI.X.SX32 R63, R63, R39, 0x1, P6 ;  /* 0x000000273f3f7211 */ /* 0x000fe400030f0eff */
[----:B------:R-:W-:-:S04]  /*6fb0*/  IADD3 R68, P6, R99, R38, RZ ;  /* 0x0000002663447210 */ /* 0x000fc80007fde0ff */
[----:B------:R-:W-:Y:S02]  /*6fc0*/  LEA.HI.X.SX32 R69, R69, R39, 0x1, P6 ;  /* 0x0000002745457211 */ /* 0x000fe400030f0eff */
[----:B------:R-:W-:-:S04]  /*6fd0*/  IADD3 R74, P6, R115, R38, RZ ;  /* 0x00000026734a7210 */ /* 0x000fc80007fde0ff */
[-C--:B------:R-:W-:Y:S02]  /*6fe0*/  LEA.HI.X.SX32 R75, R75, R39.reuse, 0x1, P6 ;  /* 0x000000274b4b7211 */ /* 0x080fe400030f0eff */
[-C--:B------:R-:W-:Y:S01]  /*6ff0*/  IADD3 R80, P6, R129, R38.reuse, RZ ;  /* 0x0000002681507210 */ /* 0x080fe20007fde0ff */
[----:B------:R2:W-:Y:S03]  /*7000*/  STSM.16.M88.4 [R3], R64 ;  /* 0x0000004003007844 */ /* 0x0005e60000000200 */
[----:B------:R-:W-:Y:S01]  /*7010*/  LEA.HI.X.SX32 R81, R81, R39, 0x1, P6 ;  /* 0x0000002751517211 */ /* 0x000fe200030f0eff */
[----:B------:R-:W-:Y:S01]  /*7020*/  BAR.SYNC.DEFER_BLOCKING 0x0 ;  /* 0x0000000000007b1d */ /* 0x000fe20000010000 */
[----:B------:R-:W-:-:S04]  /*7030*/  IADD3 R86, P6, R157, R38, RZ ;  /* 0x000000269d567210 */ /* 0x000fc80007fde0ff */
[----:B------:R-:W-:Y:S02]  /*7040*/  LEA.HI.X.SX32 R87, R87, R39, 0x1, P6 ;  /* 0x0000002757577211 */ /* 0x000fe400030f0eff */
[----:B------:R-:W-:-:S04]  /*7050*/  IADD3 R92, P6, R169, R38, RZ ;  /* 0x00000026a95c7210 */ /* 0x000fc80007fde0ff */
[-C--:B------:R-:W-:Y:S01]  /*7060*/  LEA.HI.X.SX32 R93, R93, R39.reuse, 0x1, P6 ;  /* 0x000000275d5d7211 */ /* 0x080fe200030f0eff */
[----:B--2---:R-:W-:Y:S01]  /*7070*/  IMAD R67, R175, 0xe, RZ ;  /* 0x0000000eaf437824 */ /* 0x004fe200078e02ff */
[-C--:B------:R-:W-:Y:S01]  /*7080*/  IADD3 R66, P5, R95, R38.reuse, RZ ;  /* 0x000000265f427210 */ /* 0x080fe20007fbe0ff */
[----:B------:R-:W-:Y:S01]  /*7090*/  IMAD R65, R175, 0xd, RZ ;  /* 0x0000000daf417824 */ /* 0x000fe200078e02ff */
[-C--:B------:R-:W-:Y:S01]  /*70a0*/  IADD3 R98, P6, R133, R38.reuse, RZ ;  /* 0x0000002685627210 */ /* 0x080fe20007fde0ff */
[----:B------:R-:W-:Y:S01]  /*70b0*/  IMAD R3, R175, 0x3e, RZ ;  /* 0x0000003eaf037824 */ /* 0x000fe200078e02ff */
[C---:B------:R-:W-:Y:S02]  /*70c0*/  IADD3 R52, P4, R67.reuse, R38, RZ ;  /* 0x0000002643347210 */ /* 0x040fe40007f9e0ff */
[-C--:B------:R-:W-:Y:S02]  /*70d0*/  LEA.HI.X.SX32 R67, R67, R39.reuse, 0x1, P5 ;  /* 0x0000002743437211 */ /* 0x080fe400028f0eff */
[----:B------:R-:W-:-:S02]  /*70e0*/  LEA.HI.X.SX32 R53, R53, R39, 0x1, P4 ;  /* 0x0000002735357211 */ /* 0x000fc400020f0eff */
[-C--:B------:R-:W-:Y:S01]  /*70f0*/  IADD3 R58, P4, R79, R38.reuse, RZ ;  /* 0x000000264f3a7210 */ /* 0x080fe20007f9e0ff */
[----:B------:R2:W-:Y:S01]  /*7100*/  STG.E.U16 desc[UR44][R38.64], R4 ;  /* 0x0000000426007986 */ /* 0x0005e2000c10152c */
[-C--:B------:R-:W-:Y:S02]  /*7110*/  IADD3 R72, P5, R111, R38.reuse, RZ ;  /* 0x000000266f487210 */ /* 0x080fe40007fbe0ff */
[-C--:B------:R-:W-:Y:S02]  /*7120*/  LEA.HI.X.SX32 R59, R59, R39.reuse, 0x1, P4 ;  /* 0x000000273b3b7211 */ /* 0x080fe400020f0eff */
[----:B------:R-:W-:Y:S02]  /*7130*/  IADD3 R64, P4, R91, R38, RZ ;  /* 0x000000265b407210 */ /* 0x000fe40007f9e0ff */
[-C--:B------:R-:W-:Y:S02]  /*7140*/  LEA.HI.X.SX32 R73, R73, R39.reuse, 0x1, P5 ;  /* 0x0000002749497211 */ /* 0x080fe400028f0eff */
[----:B------:R-:W-:-:S02]  /*7150*/  LEA.HI.X.SX32 R65, R65, R39, 0x1, P4 ;  /* 0x0000002741417211 */ /* 0x000fc400020f0eff */
[-C--:B------:R-:W-:Y:S02]  /*7160*/  LEA R70, P4, R175, R38.reuse, 0x5 ;  /* 0x00000026af467211 */ /* 0x080fe400078828ff */
[-C--:B------:R-:W-:Y:S02]  /*7170*/  IADD3 R78, P5, R125, R38.reuse, RZ ;  /* 0x000000267d4e7210 */ /* 0x080fe40007fbe0ff */
[-C--:B------:R-:W-:Y:S02]  /*7180*/  LEA.HI.X.SX32 R71, R71, R39.reuse, 0x1, P4 ;  /* 0x0000002747477211 */ /* 0x080fe400020f0eff */
[----:B------:R-:W-:Y:S02]  /*7190*/  IADD3 R76, P4, R121, R38, RZ ;  /* 0x00000026794c7210 */ /* 0x000fe40007f9e0ff */
[-C--:B------:R-:W-:Y:S02]  /*71a0*/  LEA.HI.X.SX32 R79, R79, R39.reuse, 0x1, P5 ;  /* 0x000000274f4f7211 */ /* 0x080fe400028f0eff */
[----:B------:R-:W-:-:S02]  /*71b0*/  LEA.HI.X.SX32 R77, R77, R39, 0x1, P4 ;  /* 0x000000274d4d7211 */ /* 0x000fc400020f0eff */
[-C--:B------:R-:W-:Y:S02]  /*71c0*/  IADD3 R84, P5, R149, R38.reuse, RZ ;  /* 0x0000002695547210 */ /* 0x080fe40007fbe0ff */
[-C--:B------:R-:W-:Y:S02]  /*71d0*/  IADD3 R82, P4, R137, R38.reuse, RZ ;  /* 0x0000002689527210 */ /* 0x080fe40007f9e0ff */
[-C--:B------:R-:W-:Y:S02]  /*71e0*/  LEA.HI.X.SX32 R85, R85, R39.reuse, 0x1, P5 ;  /* 0x0000002755557211 */ /* 0x080fe400028f0eff */
[----:B------:R-:W-:Y:S02]  /*71f0*/  LEA.HI.X.SX32 R83, R83, R39, 0x1, P4 ;  /* 0x0000002753537211 */ /* 0x000fe400020f0eff */
[-C--:B------:R-:W-:Y:S02]  /*7200*/  IADD3 R90, P5, R165, R38.reuse, RZ ;  /* 0x00000026a55a7210 */ /* 0x080fe40007fbe0ff */
[----:B------:R-:W-:-:S02]  /*7210*/  IADD3 R88, P4, R161, R38, RZ ;  /* 0x00000026a1587210 */ /* 0x000fc40007f9e0ff */
[-C--:B------:R-:W-:Y:S02]  /*7220*/  LEA.HI.X.SX32 R91, R91, R39.reuse, 0x1, P5 ;  /* 0x000000275b5b7211 */ /* 0x080fe400028f0eff */
[-C--:B------:R-:W-:Y:S02]  /*7230*/  LEA.HI.X.SX32 R89, R89, R39.reuse, 0x1, P4 ;  /* 0x0000002759597211 */ /* 0x080fe400020f0eff */
[-C--:B------:R-:W-:Y:S02]  /*7240*/  IADD3 R96, P5, R145, R38.reuse, RZ ;  /* 0x0000002691607210 */ /* 0x080fe40007fbe0ff */
        /* <DEDUP_REMOVED lines=66> */
[----:B--2---:R-:W-:Y:S02]  /*7670*/  IADD3 R38, P6, R135, R38, RZ ;  /* 0x0000002687267210 */ /* 0x004fe40007fde0ff */
[----:B------:R-:W-:Y:S02]  /*7680*/  PRMT R4, R4, 0x7632, R4 ;  /* 0x0000763204047816 */ /* 0x000fe40000000004 */
[----:B------:R-:W-:-:S02]  /*7690*/  LEA.HI.X.SX32 R135, R37, R39, 0x1, P4 ;  /* 0x0000002725877211 */ /* 0x000fc400020f0eff */
[-C--:B------:R-:W-:Y:S01]  /*76a0*/  LEA.HI.X.SX32 R133, R107, R39.reuse, 0x1, P5 ;  /* 0x000000276b857211 */ /* 0x080fe200028f0eff */
[----:B------:R2:W-:Y:S01]  /*76b0*/  STG.E.U16 desc[UR44][R40.64], R4 ;  /* 0x0000000428007986 */ /* 0x0005e2000c10152c */
[----:B------:R-:W-:Y:S02]  /*76c0*/  LEA.HI.X.SX32 R39, R3, R39, 0x1, P6 ;  /* 0x0000002703277211 */ /* 0x000fe400030f0eff */
[----:B------:R-:W-:Y:S01]  /*76d0*/  PRMT R3, R5, 0x7632, R3 ;  /* 0x0000763205037816 */ /* 0x000fe20000000003 */
[----:B------:R1:W-:Y:S01]  /*76e0*/  STG.E.U16 desc[UR44][R42.64], R5 ;  /* 0x000000052a007986 */ /* 0x0003e2000c10152c */
[----:B------:R-:W-:-:S03]  /*76f0*/  PRMT R37, R6, 0x7632, R37 ;  /* 0x0000763206257816 */ /* 0x000fc60000000025 */
[----:B------:R3:W-:Y:S01]  /*7700*/  STG.E.U16 desc[UR44][R44.64], R3 ;  /* 0x000000032c007986 */ /* 0x0007e2000c10152c */
[----:B--2---:R-:W-:-:S03]  /*7710*/  PRMT R41, R7, 0x7632, R41 ;  /* 0x0000763207297816 */ /* 0x004fc60000000029 */
[----:B------:R2:W-:Y:S01]  /*7720*/  STG.E.U16 desc[UR44][R46.64], R6 ;  /* 0x000000062e007986 */ /* 0x0005e2000c10152c */
[----:B------:R-:W-:Y:S02]  /*7730*/  PRMT R4, R9, 0x7632, R4 ;  /* 0x0000763209047816 */ /* 0x000fe40000000004 */
[----:B-1----:R-:W-:Y:S01]  /*7740*/  PRMT R43, R8, 0x7632, R43 ;  /* 0x00007632082b7816 */ /* 0x002fe2000000002b */
[----:B------:R1:W-:Y:S01]  /*7750*/  STG.E.U16 desc[UR44][R48.64], R37 ;  /* 0x0000002530007986 */ /* 0x0003e2000c10152c */
[----:B------:R-:W-:Y:S02]  /*7760*/  PRMT R5, R11, 0x7632, R5 ;  /* 0x000076320b057816 */ /* 0x000fe40000000005 */
[----:B---3--:R-:W-:Y:S01]  /*7770*/  PRMT R3, R10, 0x7632, R3 ;  /* 0x000076320a037816 */ /* 0x008fe20000000003 */
[----:B------:R3:W-:Y:S01]  /*7780*/  STG.E.U16 desc[UR44][R50.64], R7 ;  /* 0x0000000732007986 */ /* 0x0007e2000c10152c */
[----:B------:R-:W-:Y:S02]  /*7790*/  PRMT R40, R14, 0x7632, R40 ;  /* 0x000076320e287816 */ /* 0x000fe40000000028 */
[----:B------:R-:W-:Y:S01]  /*77a0*/  PRMT R42, R15, 0x7632, R42 ;  /* 0x000076320f2a7816 */ /* 0x000fe2000000002a */
[----:B------:R-:W-:Y:S01]  /*77b0*/  STG.E.U16 desc[UR44][R52.64], R41 ;  /* 0x0000002934007986 */ /* 0x000fe2000c10152c */
[----:B--2---:R-:W-:-:S02]  /*77c0*/  PRMT R6, R12, 0x7632, R6 ;  /* 0x000076320c067816 */ /* 0x004fc40000000006 */
[----:B------:R-:W-:Y:S01]  /*77d0*/  PRMT R44, R16, 0x7632, R44 ;  /* 0x00007632102c7816 */ /* 0x000fe2000000002c */
[----:B------:R4:W-:Y:S01]  /*77e0*/  STG.E.U16 desc[UR44][R54.64], R8 ;  /* 0x0000000836007986 */ /* 0x0009e2000c10152c */
[----:B------:R-:W-:Y:S02]  /*77f0*/  PRMT R46, R17, 0x7632, R46 ;  /* 0x00007632112e7816 */ /* 0x000fe4000000002e */
[----:B-1----:R-:W-:Y:S01]  /*7800*/  PRMT R48, R18, 0x7632, R48 ;  /* 0x0000763212307816 */ /* 0x002fe20000000030 */
[----:B------:R1:W-:Y:S01]  /*7810*/  STG.E.U16 desc[UR44][R56.64], R43 ;  /* 0x0000002b38007986 */ /* 0x0003e2000c10152c */
[----:B---3--:R-:W-:Y:S02]  /*7820*/  PRMT R7, R13, 0x7632, R7 ;  /* 0x000076320d077816 */ /* 0x008fe40000000007 */
[----:B------:R-:W-:Y:S01]  /*7830*/  PRMT R50, R19, 0x7632, R50 ;  /* 0x0000763213327816 */ /* 0x000fe20000000032 */
[----:B------:R2:W-:Y:S04]  /*7840*/  STG.E.U16 desc[UR44][R58.64], R9 ;  /* 0x000000093a007986 */ /* 0x0005e8000c10152c */
[----:B------:R3:W-:Y:S01]  /*7850*/  STG.E.U16 desc[UR44][R60.64], R4 ;  /* 0x000000043c007986 */ /* 0x0007e2000c10152c */
[----:B----4-:R-:W-:-:S03]  /*7860*/  PRMT R54, R20, 0x7632, R54 ;  /* 0x0000763214367816 */ /* 0x010fc60000000036 */
[----:B------:R5:W-:Y:S01]  /*7870*/  STG.E.U16 desc[UR44][R62.64], R10 ;  /* 0x0000000a3e007986 */ /* 0x000be2000c10152c */
[----:B-1----:R-:W-:-:S03]  /*7880*/  PRMT R56, R21, 0x7632, R56 ;  /* 0x0000763215387816 */ /* 0x002fc60000000038 */
[----:B------:R1:W-:Y:S01]  /*7890*/  STG.E.U16 desc[UR44][R64.64], R3 ;  /* 0x0000000340007986 */ /* 0x0003e2000c10152c */
[----:B--2---:R-:W-:-:S03]  /*78a0*/  PRMT R58, R22, 0x7632, R58 ;  /* 0x00007632163a7816 */ /* 0x004fc6000000003a */
[----:B------:R-:W-:Y:S01]  /*78b0*/  STG.E.U16 desc[UR44][R66.64], R11 ;  /* 0x0000000b42007986 */ /* 0x000fe2000c10152c */
[----:B---3--:R-:W-:Y:S02]  /*78c0*/  PRMT R61, R23, 0x7632, R61 ;  /* 0x00007632173d7816 */ /* 0x008fe4000000003d */
[----:B------:R-:W-:Y:S01]  /*78d0*/  FSEL R4, R33, -INF , P2 ;  /* 0xff80000021047808 */ /* 0x000fe20001000000 */
[----:B------:R-:W2:Y:S01]  /*78e0*/  LDS.128 R8, [R36] ;  /* 0x0000000024087984 */ /* 0x000ea20000000c00 */
[----:B-----5:R-:W-:-:S03]  /*78f0*/  PRMT R63, R24, 0x7632, R63 ;  /* 0x00007632183f7816 */ /* 0x020fc6000000003f */
[----:B------:R3:W-:Y:S01]  /*7900*/  STG.E.U16 desc[UR44][R68.64], R5 ;  /* 0x0000000544007986 */ /* 0x0007e2000c10152c */
[----:B-1----:R-:W-:Y:S01]  /*7910*/  PRMT R65, R25, 0x7632, R65 ;  /* 0x0000763219417816 */ /* 0x002fe20000000041 */
[----:B------:R-:W-:Y:S01]  /*7920*/  FFMA R119, R4, 0.69314718246459960938, R119 ;  /* 0x3f31721804777823 */ /* 0x000fe20000000077 */
[----:B------:R-:W-:Y:S01]  /*7930*/  FSEL R3, R34, -INF , P1 ;  /* 0xff80000022037808 */ /* 0x000fe20000800000 */
[----:B------:R1:W-:Y:S04]  /*7940*/  STG.E.U16 desc[UR44][R70.64], R12 ;  /* 0x0000000c46007986 */ /* 0x0003e8000c10152c */
[----:B------:R4:W-:Y:S04]  /*7950*/  STG.E.U16 desc[UR44][R72.64], R6 ;  /* 0x0000000648007986 */ /* 0x0009e8000c10152c */
[----:B------:R-:W-:Y:S01]  /*7960*/  STG.E.U16 desc[UR44][R74.64], R13 ;  /* 0x0000000d4a007986 */ /* 0x000fe2000c10152c */
[----:B---3--:R-:W-:-:S03]  /*7970*/  FSEL R5, R32, -INF , P3 ;  /* 0xff80000020057808 */ /* 0x008fc60001800000 */
[----:B------:R3:W-:Y:S01]  /*7980*/  STG.E.U16 desc[UR44][R76.64], R7 ;  /* 0x000000074c007986 */ /* 0x0007e2000c10152c */
[----:B-1----:R-:W-:Y:S01]  /*7990*/  PRMT R71, R26, 0x7632, R71 ;  /* 0x000076321a477816 */ /* 0x002fe20000000047 */
[----:B------:R-:W-:Y:S01]  /*79a0*/  FFMA R118, R5, 0.69314718246459960938, R104 ;  /* 0x3f31721805767823 */ /* 0x000fe20000000068 */
[----:B------:R-:W-:Y:S01]  /*79b0*/  FFMA R104, R3, 0.69314718246459960938, R106 ;  /* 0x3f31721803687823 */ /* 0x000fe2000000006a */
[----:B------:R0:W-:Y:S01]  /*79c0*/  STG.E.U16 desc[UR44][R78.64], R14 ;  /* 0x0000000e4e007986 */ /* 0x0001e2000c10152c */
[----:B----4-:R-:W-:Y:S01]  /*79d0*/  FSEL R6, R35, -INF , P0 ;  /* 0xff80000023067808 */ /* 0x010fe20000000000 */
[----:B------:R-:W-:Y:S01]  /*79e0*/  IMAD.SHL.U32 R5, R0, 0x4, RZ ;  /* 0x0000000400057824 */ /* 0x000fe200078e00ff */
[----:B------:R-:W-:Y:S01]  /*79f0*/  LOP3.LUT R3, R178, 0xf8, RZ, 0xc0, !PT ;  /* 0x000000f8b2037812 */ /* 0x000fe200078ec0ff */
[----:B------:R1:W-:Y:S01]  /*7a00*/  STG.E.U16 desc[UR44][R80.64], R40 ;  /* 0x0000002850007986 */ /* 0x0003e2000c10152c */
[----:B------:R-:W-:-:S04]  /*7a10*/  IMAD.HI R0, R0, 0x4, RZ ;  /* 0x0000000400007827 */ /* 0x000fc800078e02ff */
[----:B------:R-:W-:Y:S01]  /*7a20*/  FFMA R105, R6, 0.69314718246459960938, R105 ;  /* 0x3f31721806697823 */ /* 0x000fe20000000069 */
[----:B------:R4:W-:Y:S01]  /*7a30*/  STG.E.U16 desc[UR44][R82.64], R15 ;  /* 0x0000000f52007986 */ /* 0x0009e2000c10152c */
[----:B---3--:R-:W-:-:S03]  /*7a40*/  PRMT R77, R27, 0x7632, R77 ;  /* 0x000076321b4d7816 */ /* 0x008fc6000000004d */
[----:B------:R3:W-:Y:S01]  /*7a50*/  STG.E.U16 desc[UR44][R84.64], R42 ;  /* 0x0000002a54007986 */ /* 0x0007e2000c10152c */
[----:B0-----:R-:W-:-:S03]  /*7a60*/  PRMT R79, R28, 0x7632, R79 ;  /* 0x000076321c4f7816 */ /* 0x001fc6000000004f */
[----:B------:R-:W-:Y:S01]  /*7a70*/  STG.E.U16 desc[UR44][R86.64], R16 ;  /* 0x0000001056007986 */ /* 0x000fe2000c10152c */
[----:B-1----:R-:W-:Y:S02]  /*7a80*/  PRMT R81, R29, 0x7632, R81 ;  /* 0x000076321d517816 */ /* 0x002fe40000000051 */
[----:B--2---:R-:W-:Y:S01]  /*7a90*/  PRMT R75, R8, 0x7632, R75 ;  /* 0x00007632084b7816 */ /* 0x004fe2000000004b */
[----:B------:R-:W-:Y:S01]  /*7aa0*/  STG.E.U16 desc[UR44][R88.64], R44 ;  /* 0x0000002c58007986 */ /* 0x000fe2000c10152c */
[----:B----4-:R-:W-:Y:S02]  /*7ab0*/  PRMT R83, R30, 0x7632, R83 ;  /* 0x000076321e537816 */ /* 0x010fe40000000053 */
[----:B------:R-:W-:Y:S01]  /*7ac0*/  PRMT R69, R9, 0x7632, R69 ;  /* 0x0000763209457816 */ /* 0x000fe20000000045 */
[----:B------:R-:W-:Y:S01]  /*7ad0*/  STG.E.U16 desc[UR44][R90.64], R17 ;  /* 0x000000115a007986 */ /* 0x000fe2000c10152c */
[----:B---3--:R-:W-:Y:S02]  /*7ae0*/  PRMT R85, R31, 0x7632, R85 ;  /* 0x000076321f557816 */ /* 0x008fe40000000055 */
[----:B------:R-:W-:Y:S01]  /*7af0*/  PRMT R67, R10, 0x7632, R67 ;  /* 0x000076320a437816 */ /* 0x000fe20000000043 */
[----:B------:R-:W-:Y:S01]  /*7b00*/  STG.E.U16 desc[UR44][R92.64], R46 ;  /* 0x0000002e5c007986 */ /* 0x000fe2000c10152c */
[----:B------:R-:W-:-:S03]  /*7b10*/  PRMT R66, R11, 0x7632, R66 ;  /* 0x000076320b427816 */ /* 0x000fc60000000042 */
[----:B------:R-:W-:Y:S04]  /*7b20*/  STG.E.U16 desc[UR44][R94.64], R18 ;  /* 0x000000125e007986 */ /* 0x000fe8000c10152c */
        /* <DEDUP_REMOVED lines=29> */
[----:B------:R0:W-:Y:S04]  /*7d00*/  STG.E.U16 desc[UR44][R144.64], R9 ;  /* 0x0000000990007986 */ /* 0x0001e8000c10152c */
[----:B------:R-:W-:Y:S04]  /*7d10*/  STG.E.U16 desc[UR44][R138.64], R69 ;  /* 0x000000458a007986 */ /* 0x000fe8000c10152c */
[----:B------:R-:W-:Y:S04]  /*7d20*/  STG.E.U16 desc[UR44][R140.64], R10 ;  /* 0x0000000a8c007986 */ /* 0x000fe8000c10152c */
[----:B------:R-:W-:Y:S01]  /*7d30*/  STG.E.U16 desc[UR44][R134.64], R67 ;  /* 0x0000004386007986 */ /* 0x000fe2000c10152c */
[----:B0-----:R-:W0:Y:S03]  /*7d40*/  LDC.64 R8, c[0x0][0x230] ;  /* 0x00008c00ff087b82 */ /* 0x001e260000000a00 */
[----:B------:R-:W-:Y:S04]  /*7d50*/  STG.E.U16 desc[UR44][R38.64], R11 ;  /* 0x0000000b26007986 */ /* 0x000fe8000c10152c */
[----:B------:R-:W-:Y:S01]  /*7d60*/  STG.E.U16 desc[UR44][R132.64], R66 ;  /* 0x0000004284007986 */ /* 0x000fe2000c10152c */
[----:B------:R-:W-:Y:S01]  /*7d70*/  BAR.SYNC.DEFER_BLOCKING 0x0 ;  /* 0x0000000000007b1d */ /* 0x000fe20000010000 */
[----:B0-----:R-:W-:-:S04]  /*7d80*/  IADD3 R4, P0, P1, R5, UR6, R8 ;  /* 0x0000000605047c10 */ /* 0x001fc8000f91e008 */
[----:B------:R-:W-:Y:S01]  /*7d90*/  IADD3.X R5, R0, UR5, R9, P0, P1 ;  /* 0x0000000500057c10 */ /* 0x000fe200087e2409 */
[----:B------:R-:W-:Y:S04]  /*7da0*/  STS.64 [R3+UR17], R118 ;  /* 0x0000007603007988 */ /* 0x000fe80008000a11 */
[----:B------:R-:W-:Y:S01]  /*7db0*/  STS.64 [R3+UR17+0x100], R104 ;  /* 0x0001006803007988 */ /* 0x000fe20008000a11 */
[----:B------:R-:W-:Y:S06]  /*7dc0*/  BAR.SYNC.DEFER_BLOCKING 0x0 ;  /* 0x0000000000007b1d */ /* 0x000fec0000010000 */
[----:B------:R-:W0:Y:S04]  /*7dd0*/  LDS R7, [R2] ;  /* 0x0000000002077984 */ /* 0x000e280000000800 */
[----:B0-----:R-:W-:Y:S01]  /*7de0*/  STG.E desc[UR44][R4.64], R7 ;  /* 0x0000000704007986 */ /* 0x001fe2000c10192c */
[----:B------:R-:W-:Y:S05]  /*7df0*/  EXIT ;  /* 0x000000000000794d */ /* 0x000fea0003800000 */
.L_x_2:
[----:B------:R-:W-:-:S00]  /*7e00*/  BRA `(.L_x_2) ;  /* 0xfffffffc00fc7947 */ /* 0x000fc0000383ffff */
[----:B------:R-:W-:-:S00]  /*7e10*/  NOP ;  /* 0x0000000000007918 */ /* 0x000fc00000000000 */
        /* <DEDUP_REMOVED lines=14> */
.L_x_3:


//--------------------- .nv.global.init           --------------------------
	.section	.nv.global.init,"aw",@progbits
.nv.global.init:
	.type		_$_str,@object
	.size		_$_str,(.L_0 - _$_str)
_$_str:
        /*0000*/ 	.byte	0x5f, 0x5f, 0x43, 0x55, 0x44, 0x41, 0x5f, 0x46, 0x54, 0x5a, 0x00
.L_0:


//--------------------- .nv.shared.attn_fwd       --------------------------
	.section	.nv.shared.attn_fwd,"aw",@nobits
	.sectionflags	@""
	.align	16
	.zero		1024


//--------------------- .nv.shared.reserved.0     --------------------------
	.section	.nv.shared.reserved.0,"aw",@nobits
	.weak		__nv_reservedSMEM_offset_0_alias
	.size		__nv_reservedSMEM_offset_0_alias, 0, 0
	.other		__nv_reservedSMEM_offset_0_alias,@"STO_CUDA_RESERVED_SHARED STV_DEFAULT"
__nv_reservedSMEM_offset_0_alias:
	.zero		0


//--------------------- .nv.constant0.attn_fwd    --------------------------
	.section	.nv.constant0.attn_fwd,"a",@progbits
	.sectionflags	@""
	.align	4
.nv.constant0.attn_fwd:
	.zero		664


//--------------------- SYMBOLS --------------------------

	.type		.nv.reservedSmem.offset0,@object
	.size		.nv.reservedSmem.offset0,0x4
